def matmul_kernel(
    a_ptr,
    b_ptr,
    c_ptr,
    M,
    N,
    K,
    stride_am,
    stride_ak,
    stride_bk,
    stride_bn,
    stride_cm,
    stride_cn,
    BLOCK_M: tl.constexpr,
    BLOCK_N: tl.constexpr,
    BLOCK_K: tl.constexpr,
    GROUP_M: tl.constexpr,
):
    pid = tl.program_id(axis=0)
    num_pid_m = tl.cdiv(M, BLOCK_M)
    num_pid_n = tl.cdiv(N, BLOCK_N)
    num_pid_in_group = GROUP_M * num_pid_n
    group_id = pid // num_pid_in_group
    first_pid_m = group_id * GROUP_M
    group_size_m = min(num_pid_m - first_pid_m, GROUP_M)
    pid_m = first_pid_m + ((pid % num_pid_in_group) % group_size_m)
    pid_n = (pid % num_pid_in_group) // group_size_m

    offs_am = (pid_m * BLOCK_M + tl.arange(0, BLOCK_M)) % M
    offs_bn = (pid_n * BLOCK_N + tl.arange(0, BLOCK_N)) % N
    offs_k = tl.arange(0, BLOCK_K)
    a_ptrs = a_ptr + offs_am[:, None] * stride_am + offs_k[None, :] * stride_ak
    b_ptrs = b_ptr + offs_k[:, None] * stride_bk + offs_bn[None, :] * stride_bn

    acc = tl.zeros((BLOCK_M, BLOCK_N), dtype=tl.float32)
    for kk in range(0, tl.cdiv(K, BLOCK_K)):
        a = tl.load(a_ptrs, mask=offs_k[None, :] < K - kk * BLOCK_K, other=0.0)
        b = tl.load(b_ptrs, mask=offs_k[:, None] < K - kk * BLOCK_K, other=0.0)
        acc = tl.dot(a, b, acc)
        a_ptrs += BLOCK_K * stride_ak
        b_ptrs += BLOCK_K * stride_bk

    c = acc.to(c_ptr.dtype.element_ty)
    offs_cm = pid_m * BLOCK_M + tl.arange(0, BLOCK_M)
    offs_cn = pid_n * BLOCK_N + tl.arange(0, BLOCK_N)
    c_ptrs = c_ptr + offs_cm[:, None] * stride_cm + offs_cn[None, :] * stride_cn
    mask = (offs_cm[:, None] < M) & (offs_cn[None, :] < N)
    tl.store(c_ptrs, c, mask=mask)

# config = {"BLOCK_K": 128, "BLOCK_M": 64, "BLOCK_N": 64, "GROUP_M": 8, "arch": "sm_100", "dtype": "fp8e4m3", "num_ctas": 1, "num_stages": 3, "num_warps": 8}
# arch = sm_100


// ===== COMPILED SASS (sm_100a) =====

	.target	sm_100a

	.elftype	@"ET_EXEC"


//--------------------- .note.nv.tkinfo           --------------------------
	.section	.note.nv.tkinfo,"",@"SHT_NOTE"
	.sectionflags	@"SHF_NOTE_NV_TKINFO"
	.tkinfo
        /*0018*/ 	.word	0x00000081
        /*0030*/ 	.string	""
        /*0030*/ 	.string	"ptxas-blackwell"
        /*0030*/ 	.string	"Cuda compilation tools, release 12.9, V12.9.86"
        /*0030*/ 	.string	"Build cuda_12.9.r12.9/compiler.36037853_0"
        /*0030*/ 	.string	"-v  -suppress-debug-info  -lineinfo  -arch sm_100a "



//--------------------- .note.nv.cuver            --------------------------
	.section	.note.nv.cuver,"",@"SHT_NOTE"
	.sectionflags	@"SHF_NOTE_NV_CUVER"
        /*0018*/ 	.short	0x0001
        /*001a*/ 	.short	0x0064
        /*001c*/ 	.short	0x0001
        /*001e*/ 	.short	0x0000
        /*0020*/ 	.short	0x0001
        /*0022*/ 	.short	0x0000


//--------------------- .nv.info                  --------------------------
	.section	.nv.info,"",@"SHT_CUDA_INFO"
	.align	4


	//----- nvinfo : EIATTR_REGCOUNT
	.align		4
        /*0000*/ 	.byte	0x04, 0x2f
        /*0002*/ 	.short	(.L_4 - .L_3)
	.align		4
.L_3:
        /*0004*/ 	.word	index@(matmul_kernel)
        /*0008*/ 	.word	0x000000f4


	//----- nvinfo : EIATTR_FRAME_SIZE
	.align		4
.L_4:
        /*000c*/ 	.byte	0x04, 0x11
        /*000e*/ 	.short	(.L_6 - .L_5)
	.align		4
.L_5:
        /*0010*/ 	.word	index@($__internal_2_$__cuda_sm10x_tcgen05_guardrail_trap_unallocated_columns_being_dealloced)
        /*0014*/ 	.word	0x00000000


	//----- nvinfo : EIATTR_FRAME_SIZE
	.align		4
.L_6:
        /*0018*/ 	.byte	0x04, 0x11
        /*001a*/ 	.short	(.L_8 - .L_7)
	.align		4
.L_7:
        /*001c*/ 	.word	index@($__internal_1_$__cuda_sm10x_tcgen05_guardrail_trap_phase_invalid_during_alloc)
        /*0020*/ 	.word	0x00000000


	//----- nvinfo : EIATTR_FRAME_SIZE
	.align		4
.L_8:
        /*0024*/ 	.byte	0x04, 0x11
        /*0026*/ 	.short	(.L_10 - .L_9)
	.align		4
.L_9:
        /*0028*/ 	.word	index@($__internal_0_$__cuda_sm10x_tcgen05_guardrail_trap_col_being_dealloced_not_returned_by_alloc)
        /*002c*/ 	.word	0x00000000


	//----- nvinfo : EIATTR_FRAME_SIZE
	.align		4
.L_10:
        /*0030*/ 	.byte	0x04, 0x11
        /*0032*/ 	.short	(.L_12 - .L_11)
	.align		4
.L_11:
        /*0034*/ 	.word	index@(matmul_kernel)
        /*0038*/ 	.word	0x00000000


	//----- nvinfo : EIATTR_MIN_STACK_SIZE
	.align		4
.L_12:
        /*003c*/ 	.byte	0x04, 0x12
        /*003e*/ 	.short	(.L_14 - .L_13)
	.align		4
.L_13:
        /*0040*/ 	.word	index@(matmul_kernel)
        /*0044*/ 	.word	0x00000000
.L_14:


//--------------------- .nv.info.matmul_kernel    --------------------------
	.section	.nv.info.matmul_kernel,"",@"SHT_CUDA_INFO"
	.sectionflags	@""
	.align	4


	//----- nvinfo : EIATTR_CUDA_API_VERSION
	.align		4
        /*0000*/ 	.byte	0x04, 0x37
        /*0002*/ 	.short	(.L_16 - .L_15)
.L_15:
        /*0004*/ 	.word	0x00000081


	//----- nvinfo : EIATTR_KPARAM_INFO
	.align		4
.L_16:
        /*0008*/ 	.byte	0x04, 0x17
        /*000a*/ 	.short	(.L_18 - .L_17)
.L_17:
        /*000c*/ 	.word	0x00000000
        /*0010*/ 	.short	0x000d
        /*0012*/ 	.short	0x0048
        /*0014*/ 	.byte	0x00, 0xf4, 0x21, 0x00


	//----- nvinfo : EIATTR_KPARAM_INFO
	.align		4
.L_18:
        /*0018*/ 	.byte	0x04, 0x17
        /*001a*/ 	.short	(.L_20 - .L_19)
.L_19:
        /*001c*/ 	.word	0x00000000
        /*0020*/ 	.short	0x000c
        /*0022*/ 	.short	0x0040
        /*0024*/ 	.byte	0x00, 0xf4, 0x21, 0x00


	//----- nvinfo : EIATTR_KPARAM_INFO
	.align		4
.L_20:
        /*0028*/ 	.byte	0x04, 0x17
        /*002a*/ 	.short	(.L_22 - .L_21)
.L_21:
        /*002c*/ 	.word	0x00000000
        /*0030*/ 	.short	0x000b
        /*0032*/ 	.short	0x0038
        /*0034*/ 	.byte	0x00, 0xf0, 0x11, 0x00


	//----- nvinfo : EIATTR_KPARAM_INFO
	.align		4
.L_22:
        /*0038*/ 	.byte	0x04, 0x17
        /*003a*/ 	.short	(.L_24 - .L_23)
.L_23:
        /*003c*/ 	.word	0x00000000
        /*0040*/ 	.short	0x000a
        /*0042*/ 	.short	0x0034
        /*0044*/ 	.byte	0x00, 0xf0, 0x11, 0x00


	//----- nvinfo : EIATTR_KPARAM_INFO
	.align		4
.L_24:
        /*0048*/ 	.byte	0x04, 0x17
        /*004a*/ 	.short	(.L_26 - .L_25)
.L_25:
        /*004c*/ 	.word	0x00000000
        /*0050*/ 	.short	0x0009
        /*0052*/ 	.short	0x0030
        /*0054*/ 	.byte	0x00, 0xf0, 0x11, 0x00


	//----- nvinfo : EIATTR_KPARAM_INFO
	.align		4
.L_26:
        /*0058*/ 	.byte	0x04, 0x17
        /*005a*/ 	.short	(.L_28 - .L_27)
.L_27:
        /*005c*/ 	.word	0x00000000
        /*0060*/ 	.short	0x0008
        /*0062*/ 	.short	0x002c
        /*0064*/ 	.byte	0x00, 0xf0, 0x11, 0x00


	//----- nvinfo : EIATTR_KPARAM_INFO
	.align		4
.L_28:
        /*0068*/ 	.byte	0x04, 0x17
        /*006a*/ 	.short	(.L_30 - .L_29)
.L_29:
        /*006c*/ 	.word	0x00000000
        /*0070*/ 	.short	0x0007
        /*0072*/ 	.short	0x0028
        /*0074*/ 	.byte	0x00, 0xf0, 0x11, 0x00


	//----- nvinfo : EIATTR_KPARAM_INFO
	.align		4
.L_30:
        /*0078*/ 	.byte	0x04, 0x17
        /*007a*/ 	.short	(.L_32 - .L_31)
.L_31:
        /*007c*/ 	.word	0x00000000
        /*0080*/ 	.short	0x0006
        /*0082*/ 	.short	0x0024
        /*0084*/ 	.byte	0x00, 0xf0, 0x11, 0x00


	//----- nvinfo : EIATTR_KPARAM_INFO
	.align		4
.L_32:
        /*0088*/ 	.byte	0x04, 0x17
        /*008a*/ 	.short	(.L_34 - .L_33)
.L_33:
        /*008c*/ 	.word	0x00000000
        /*0090*/ 	.short	0x0005
        /*0092*/ 	.short	0x0020
        /*0094*/ 	.byte	0x00, 0xf0, 0x11, 0x00


	//----- nvinfo : EIATTR_KPARAM_INFO
	.align		4
.L_34:
        /*0098*/ 	.byte	0x04, 0x17
        /*009a*/ 	.short	(.L_36 - .L_35)
.L_35:
        /*009c*/ 	.word	0x00000000
        /*00a0*/ 	.short	0x0004
        /*00a2*/ 	.short	0x001c
        /*00a4*/ 	.byte	0x00, 0xf0, 0x11, 0x00


	//----- nvinfo : EIATTR_KPARAM_INFO
	.align		4
.L_36:
        /*00a8*/ 	.byte	0x04, 0x17
        /*00aa*/ 	.short	(.L_38 - .L_37)
.L_37:
        /*00ac*/ 	.word	0x00000000
        /*00b0*/ 	.short	0x0003
        /*00b2*/ 	.short	0x0018
        /*00b4*/ 	.byte	0x00, 0xf0, 0x11, 0x00


	//----- nvinfo : EIATTR_KPARAM_INFO
	.align		4
.L_38:
        /*00b8*/ 	.byte	0x04, 0x17
        /*00ba*/ 	.short	(.L_40 - .L_39)
.L_39:
        /*00bc*/ 	.word	0x00000000
        /*00c0*/ 	.short	0x0002
        /*00c2*/ 	.short	0x0010
        /*00c4*/ 	.byte	0x00, 0xf4, 0x21, 0x00


	//----- nvinfo : EIATTR_KPARAM_INFO
	.align		4
.L_40:
        /*00c8*/ 	.byte	0x04, 0x17
        /*00ca*/ 	.short	(.L_42 - .L_41)
.L_41:
        /*00cc*/ 	.word	0x00000000
        /*00d0*/ 	.short	0x0001
        /*00d2*/ 	.short	0x0008
        /*00d4*/ 	.byte	0x00, 0xf4, 0x21, 0x00


	//----- nvinfo : EIATTR_KPARAM_INFO
	.align		4
.L_42:
        /*00d8*/ 	.byte	0x04, 0x17
        /*00da*/ 	.short	(.L_44 - .L_43)
.L_43:
        /*00dc*/ 	.word	0x00000000
        /*00e0*/ 	.short	0x0000
        /*00e2*/ 	.short	0x0000
        /*00e4*/ 	.byte	0x00, 0xf4, 0x21, 0x00


	//----- nvinfo : EIATTR_AT_ENTRY_FRAGMENTS
	.align		4
.L_44:
        /*00e8*/ 	.byte	0x04, 0x4f
        /*00ea*/ 	.short	(.L_46 - .L_45)


	//   ....[0]....
.L_45:
        /*00ec*/ 	.word	0x00000004


	//----- nvinfo : EIATTR_RESERVED_SMEM_USED
	.align		4
.L_46:
        /*00f0*/ 	.byte	0x01, 0x41
	.zero		2


	//----- nvinfo : EIATTR_SPARSE_MMA_MASK
	.align		4
        /*00f4*/ 	.byte	0x03, 0x50
        /*00f6*/ 	.short	0x0000


	//----- nvinfo : EIATTR_TCGEN05_1CTA_USED
	.align		4
        /*00f8*/ 	.byte	0x01, 0x51
	.zero		2


	//----- nvinfo : EIATTR_MAXREG_COUNT
	.align		4
        /*00fc*/ 	.byte	0x03, 0x1b
        /*00fe*/ 	.short	0x00ff


	//----- nvinfo : EIATTR_NUM_BARRIERS
	.align		4
        /*0100*/ 	.byte	0x02, 0x4c
        /*0102*/ 	.byte	0x01
	.zero		1


	//----- nvinfo : EIATTR_INT_WARP_WIDE_INSTR_OFFSETS
	.align		4
        /*0104*/ 	.byte	0x04, 0x31
        /*0106*/ 	.short	(.L_48 - .L_47)


	//   ....[0]....
.L_47:
        /*0108*/ 	.word	0x00002490


	//   ....[1]....
        /*010c*/ 	.word	0x000024a0


	//   ....[2]....
        /*0110*/ 	.word	0x00004110


	//   ....[3]....
        /*0114*/ 	.word	0x00007510


	//   ....[4]....
        /*0118*/ 	.word	0x00007560


	//----- nvinfo : EIATTR_COOP_GROUP_MASK_REGIDS
	.align		4
.L_48:
        /*011c*/ 	.byte	0x04, 0x29
        /*011e*/ 	.short	(.L_50 - .L_49)


	//   ....[0]....
.L_49:
        /*0120*/ 	.word	0xffffffff


	//   ....[1]....
        /*0124*/ 	.word	0xffffffff


	//   ....[2]....
        /*0128*/ 	.word	0xffffffff


	//   ....[3]....
        /*012c*/ 	.word	0xffffffff


	//----- nvinfo : EIATTR_COOP_GROUP_INSTR_OFFSETS
	.align		4
.L_50:
        /*0130*/ 	.byte	0x04, 0x28
        /*0132*/ 	.short	(.L_52 - .L_51)


	//   ....[0]....
.L_51:
        /*0134*/ 	.word	0x00000060


	//   ....[1]....
        /*0138*/ 	.word	0x00000320


	//   ....[2]....
        /*013c*/ 	.word	0x000073a0


	//   ....[3]....
        /*0140*/ 	.word	0x00007610


	//----- nvinfo : EIATTR_VRC_CTA_INIT_COUNT
	.align		4
.L_52:
        /*0144*/ 	.byte	0x02, 0x4a
        /*0146*/ 	.byte	0x80
	.zero		1


	//----- nvinfo : EIATTR_MBARRIER_INSTR_OFFSETS
	.align		4
        /*0148*/ 	.byte	0x04, 0x39
        /*014a*/ 	.short	(.L_54 - .L_53)


	//   ....[0]....
.L_53:
        /*014c*/ 	.word	0x00002610
        /*0150*/ 	.word	0x000000ff
        /*0154*/ 	.word	0x00000000
        /*0158*/ 	.short	0x0100
        /*015a*/ 	.byte	0x06
	.zero		1


	//   ....[1]....
        /*015c*/ 	.word	0x00004140
        /*0160*/ 	.word	0x000000ff
        /*0164*/ 	.word	0x00008008
        /*0168*/ 	.short	0x0100
        /*016a*/ 	.byte	0x09
	.zero		1


	//   ....[2]....
        /*016c*/ 	.word	0x00004f70
        /*0170*/ 	.word	0x000000ff
        /*0174*/ 	.word	0x00000000
        /*0178*/ 	.short	0x010a
        /*017a*/ 	.byte	0x06
	.zero		1


	//   ....[3]....
        /*017c*/ 	.word	0x000066f0
        /*0180*/ 	.word	0x000000ff
        /*0184*/ 	.word	0x00000000
        /*0188*/ 	.short	0x010a
        /*018a*/ 	.byte	0x06
	.zero		1


	//   ....[4]....
        /*018c*/ 	.word	0x00006890
        /*0190*/ 	.word	0x000000ff
        /*0194*/ 	.word	0x00008000
        /*0198*/ 	.short	0x0108
        /*019a*/ 	.byte	0x09
	.zero		1


	//   ....[5]....
        /*019c*/ 	.word	0x00006940
        /*01a0*/ 	.word	0x000000ff
        /*01a4*/ 	.word	0x00008008
        /*01a8*/ 	.short	0x0108
        /*01aa*/ 	.byte	0x09
	.zero		1


	//   ....[6]....
        /*01ac*/ 	.word	0x00007630
        /*01b0*/ 	.word	0x000000ff
        /*01b4*/ 	.word	0x00000000
        /*01b8*/ 	.short	0x010a
        /*01ba*/ 	.byte	0x06
	.zero		1


	//   ....[7]....
        /*01bc*/ 	.word	0x00007660
        /*01c0*/ 	.word	0x000000ff
        /*01c4*/ 	.word	0x00000000
        /*01c8*/ 	.short	0x010a
        /*01ca*/ 	.byte	0x06
	.zero		1


	//----- nvinfo : EIATTR_NUM_MBARRIERS
	.align		4
.L_54:
        /*01cc*/ 	.byte	0x03, 0x38
        /*01ce*/ 	.short	0x0002


	//----- nvinfo : EIATTR_EXIT_INSTR_OFFSETS
	.align		4
        /*01d0*/ 	.byte	0x04, 0x1c
        /*01d2*/ 	.short	(.L_56 - .L_55)


	//   ....[0]....
.L_55:
        /*01d4*/ 	.word	0x00007620


	//----- nvinfo : EIATTR_REQNTID
	.align		4
.L_56:
        /*01d8*/ 	.byte	0x04, 0x10
        /*01da*/ 	.short	(.L_58 - .L_57)
.L_57:
        /*01dc*/ 	.word	0x00000100
        /*01e0*/ 	.word	0x00000001
        /*01e4*/ 	.word	0x00000001


	//----- nvinfo : EIATTR_CRS_STACK_SIZE
	.align		4
.L_58:
        /*01e8*/ 	.byte	0x04, 0x1e
        /*01ea*/ 	.short	(.L_60 - .L_59)
.L_59:
        /*01ec*/ 	.word	0x00000000


	//----- nvinfo : EIATTR_CBANK_PARAM_SIZE
	.align		4
.L_60:
        /*01f0*/ 	.byte	0x03, 0x19
        /*01f2*/ 	.short	0x0050


	//----- nvinfo : EIATTR_PARAM_CBANK
	.align		4
        /*01f4*/ 	.byte	0x04, 0x0a
        /*01f6*/ 	.short	(.L_62 - .L_61)
	.align		4
.L_61:
        /*01f8*/ 	.word	index@(.nv.constant0.matmul_kernel)
        /*01fc*/ 	.short	0x0380
        /*01fe*/ 	.short	0x0050


	//----- nvinfo : EIATTR_SW_WAR
	.align		4
.L_62:
        /*0200*/ 	.byte	0x04, 0x36
        /*0202*/ 	.short	(.L_64 - .L_63)
.L_63:
        /*0204*/ 	.word	0x00000008
.L_64:


//--------------------- .nv.compat                --------------------------
	.section	.nv.compat,"",@"SHT_CUDA_COMPAT_INFO"
	.align	4
        /*0000*/ 	.byte	0x02, 0x02, 0x02, 0x00, 0x02, 0x05, 0x05, 0x00, 0x02, 0x03, 0x00, 0x00, 0x02, 0x06, 0x01, 0x00


//--------------------- .nv.callgraph             --------------------------
	.section	.nv.callgraph,"",@"SHT_CUDA_CALLGRAPH"
	.align	4
	.sectionentsize	8
	.align		4
        /*0000*/ 	.word	0x00000000
	.align		4
        /*0004*/ 	.word	0xffffffff
	.align		4
        /*0008*/ 	.word	0x00000000
	.align		4
        /*000c*/ 	.word	0xfffffffe
	.align		4
        /*0010*/ 	.word	0x00000000
	.align		4
        /*0014*/ 	.word	0xfffffffd
	.align		4
        /*0018*/ 	.word	0x00000000
	.align		4
        /*001c*/ 	.word	0xfffffffc


//--------------------- .text.matmul_kernel       --------------------------
	.section	.text.matmul_kernel,"ax",@progbits
	.align	128
        .global         matmul_kernel
        .type           matmul_kernel,@function
        .size           matmul_kernel,(.L_x_20 - matmul_kernel)
        .other          matmul_kernel,@"STO_CUDA_ENTRY STV_DEFAULT"
matmul_kernel:
.text.matmul_kernel:
[----:B------:R-:W0:Y:S01]  /*0000*/  LDC R1, c[0x0][0x37c] ;  /* 0x0000df00ff017b82 */ /* 0x000e220000000800 */
[----:B------:R-:W1:Y:S01]  /*0010*/  S2R R0, SR_TID.X ;  /* 0x0000000000007919 */ /* 0x000e620000002100 */
[----:B------:R-:W2:Y:S01]  /*0020*/  LDCU.64 UR18, c[0x0][0x358] ;  /* 0x00006b00ff1277ac */ /* 0x000ea20008000a00 */
[----:B-1----:R-:W-:-:S13]  /*0030*/  ISETP.GE.U32.AND P1, PT, R0, 0x20, PT ;  /* 0x000000200000780c */ /* 0x002fda0003f26070 */
[----:B--2---:R-:W-:Y:S05]  /*0040*/  @P1 BRA `(.L_x_0) ;  /* 0x0000000000b81947 */ /* 0x004fea0003800000 */
[----:B------:R-:W1:Y:S01]  /*0050*/  S2UR UR6, SR_CgaCtaId ;  /* 0x00000000000679c3 */ /* 0x000e620000008800 */
[----:B------:R-:W-:Y:S01]  /*0060*/  NOP ;  /* 0x0000000000007918 */ /* 0x000fe20000000000 */
[----:B------:R-:W-:Y:S02]  /*0070*/  UMOV UR4, 0x40 ;  /* 0x0000004000047882 */ /* 0x000fe40000000000 */
[----:B-1----:R-:W-:-:S09]  /*0080*/  ULEA UR4, UR6, UR4, 0x18 ;  /* 0x0000000406047291 */ /* 0x002fd2000f8ec0ff */
[----:B------:R-:W1:Y:S01]  /*0090*/  LDS.U8 R2, [UR4] ;  /* 0x00000004ff027984 */ /* 0x000e620008000000 */
[----:B------:R-:W-:Y:S02]  /*00a0*/  UMOV UR4, 0x400 ;  /* 0x0000040000047882 */ /* 0x000fe40000000000 */
[----:B------:R-:W-:Y:S01]  /*00b0*/  ULEA UR4, UR6, UR4, 0x18 ;  /* 0x0000000406047291 */ /* 0x000fe2000f8ec0ff */
[----:B-1----:R-:W-:-:S13]  /*00c0*/  ISETP.NE.AND P0, PT, R2, RZ, PT ;  /* 0x000000ff0200720c */ /* 0x002fda0003f05270 */
[----:B------:R-:W-:Y:S05]  /*00d0*/  @P0 BRA `(.L_x_1) ;  /* 0x00000000007c0947 */ /* 0x000fea0003800000 */
[----:B------:R-:W-:-:S13]  /*00e0*/  ELECT P0, URZ, PT ;  /* 0x0000000000ff782f */ /* 0x000fda0003800000 */
[----:B------:R-:W-:Y:S05]  /*00f0*/  @!P0 BRA `(.L_x_2) ;  /* 0x0000000000848947 */ /* 0x000fea0003800000 */
[----:B------:R-:W-:Y:S01]  /*0100*/  UMOV UR5, 0x2 ;  /* 0x0000000200057882 */ /* 0x000fe20000000000 */
[----:B------:R-:W-:Y:S02]  /*0110*/  IMAD.MOV.U32 R5, RZ, RZ, 0x1 ;  /* 0x00000001ff057424 */ /* 0x000fe400078e00ff */
[----:B------:R-:W-:Y:S02]  /*0120*/  IMAD.MOV.U32 R3, RZ, RZ, 0x3 ;  /* 0x00000003ff037424 */ /* 0x000fe400078e00ff */
[----:B------:R-:W-:Y:S04]  /*0130*/  DEPBAR.LE SB1, 0x36 ;  /* 0x00009d800000791a */ /* 0x000fe80000000000 */
[----:B------:R-:W1:Y:S02]  /*0140*/  UTCATOMSWS.FIND_AND_SET.ALIGN UP0, UR5, UR5 ;  /* 0x00000005000575e3 */ /* 0x000e640008000800 */
[----:B-1----:R-:W-:-:S04]  /*0150*/  PLOP3.LUT P0, PT, PT, PT, UP0, 0x80, 0x8 ;  /* 0x000000000008781c */ /* 0x002fc80003f0f008 */
[----:B------:R-:W-:-:S04]  /*0160*/  SEL R2, RZ, 0xffffffff, !P0 ;  /* 0xffffffffff027807 */ /* 0x000fc80004000000 */
[----:B------:R-:W-:Y:S01]  /*0170*/  ISETP.NE.AND P0, PT, R2, RZ, PT ;  /* 0x000000ff0200720c */ /* 0x000fe20003f05270 */
[----:B------:R-:W-:-:S12]  /*0180*/  IMAD.U32 R2, RZ, RZ, UR5 ;  /* 0x00000005ff027e24 */ /* 0x000fd8000f8e00ff */
[----:B------:R-:W-:Y:S05]  /*0190*/  @P0 BRA `(.L_x_3) ;  /* 0x0000000000240947 */ /* 0x000fea0003800000 */
.L_x_4:
[----:B------:R-:W-:Y:S05]  /*01a0*/  NANOSLEEP 0x64 ;  /* 0x000000640000795d */ /* 0x000fea0003800000 */
[----:B------:R-:W-:-:S05]  /*01b0*/  UMOV UR5, 0x2 ;  /* 0x0000000200057882 */ /* 0x000fca0000000000 */
[----:B------:R-:W-:Y:S04]  /*01c0*/  DEPBAR.LE SB1, 0x36 ;  /* 0x00009d800000791a */ /* 0x000fe80000000000 */
[----:B------:R-:W1:Y:S02]  /*01d0*/  UTCATOMSWS.FIND_AND_SET.ALIGN UP0, UR5, UR5 ;  /* 0x00000005000575e3 */ /* 0x000e640008000800 */
[----:B-1----:R-:W-:-:S04]  /*01e0*/  PLOP3.LUT P0, PT, PT, PT, UP0, 0x80, 0x8 ;  /* 0x000000000008781c */ /* 0x002fc80003f0f008 */
[----:B------:R-:W-:-:S04]  /*01f0*/  SEL R2, RZ, 0xffffffff, !P0 ;  /* 0xffffffffff027807 */ /* 0x000fc80004000000 */
[----:B------:R-:W-:Y:S01]  /*0200*/  ISETP.NE.AND P0, PT, R2, RZ, PT ;  /* 0x000000ff0200720c */ /* 0x000fe20003f05270 */
[----:B------:R-:W-:-:S12]  /*0210*/  IMAD.U32 R2, RZ, RZ, UR5 ;  /* 0x00000005ff027e24 */ /* 0x000fd8000f8e00ff */
[----:B------:R-:W-:Y:S05]  /*0220*/  @!P0 BRA `(.L_x_4) ;  /* 0xfffffffc00dc8947 */ /* 0x000fea000383ffff */
.L_x_3:
[C---:B------:R-:W-:Y:S01]  /*0230*/  VIADD R4, R2.reuse, 0x10 ;  /* 0x0000001002047836 */ /* 0x040fe20000000000 */
[----:B------:R-:W-:Y:S01]  /*0240*/  UMOV UR5, 0x50 ;  /* 0x0000005000057882 */ /* 0x000fe20000000000 */
[----:B------:R-:W-:Y:S01]  /*0250*/  SHF.L.U32 R3, R3, R2, RZ ;  /* 0x0000000203037219 */ /* 0x000fe200000006ff */
[----:B------:R-:W-:Y:S01]  /*0260*/  ULEA UR5, UR6, UR5, 0x18 ;  /* 0x0000000506057291 */ /* 0x000fe2000f8ec0ff */
[----:B------:R-:W-:Y:S01]  /*0270*/  IMAD.SHL.U32 R2, R2, 0x20, RZ ;  /* 0x0000002002027824 */ /* 0x000fe200078e00ff */
[----:B------:R-:W-:-:S04]  /*0280*/  SHF.L.U32 R4, R5, R4, RZ ;  /* 0x0000000405047219 */ /* 0x000fc800000006ff */
[----:B------:R-:W-:-:S05]  /*0290*/  LOP3.LUT R3, R4, R3, RZ, 0xfc, !PT ;  /* 0x0000000304037212 */ /* 0x000fca00078efcff */
[----:B------:R1:W-:Y:S04]  /*02a0*/  ATOMS.OR RZ, [UR5], R3 ;  /* 0x00000003ffff798c */ /* 0x0003e8000b000005 */
[----:B------:R1:W-:Y:S01]  /*02b0*/  STS [UR4], R2 ;  /* 0x00000002ff007988 */ /* 0x0003e20008000804 */
[----:B------:R-:W-:Y:S05]  /*02c0*/  BRA `(.L_x_2) ;  /* 0x0000000000107947 */ /* 0x000fea0003800000 */
.L_x_1:
[----:B------:R-:W-:-:S05]  /*02d0*/  IMAD.MOV.U32 R2, RZ, RZ, -0x1 ;  /* 0xffffffffff027424 */ /* 0x000fca00078e00ff */
[----:B------:R1:W-:Y:S02]  /*02e0*/  STS [UR4], R2 ;  /* 0x00000002ff007988 */ /* 0x0003e40008000804 */
[----:B-1----:R-:W-:-:S07]  /*02f0*/  MOV R2, 0x310 ;  /* 0x0000031000027802 */ /* 0x002fce0000000f00 */
[----:B0-----:R-:W-:Y:S05]  /*0300*/  CALL.REL.NOINC `($__internal_1_$__cuda_sm10x_tcgen05_guardrail_trap_phase_invalid_during_alloc) ;  /* 0x0000007000ec7944 */ /* 0x001fea0003c00000 */
.L_x_2:
[----:B------:R-:W-:Y:S05]  /*0310*/  WARPSYNC.ALL ;  /* 0x0000000000007948 */ /* 0x000fea0003800000 */
[----:B------:R-:W-:Y:S01]  /*0320*/  NOP ;  /* 0x0000000000007918 */ /* 0x000fe20000000000 */
.L_x_0:
[----:B------:R-:W2:Y:S01]  /*0330*/  LDC.64 R56, c[0x0][0x398] ;  /* 0x0000e600ff387b82 */ /* 0x000ea20000000a00 */
[----:B------:R-:W3:Y:S01]  /*0340*/  S2R R7, SR_CTAID.X ;  /* 0x0000000000077919 */ /* 0x000ee20000002500 */
[----:B------:R-:W-:Y:S01]  /*0350*/  UMOV UR9, 0x400 ;  /* 0x0000040000097882 */ /* 0x000fe20000000000 */
[----:B------:R-:W4:Y:S01]  /*0360*/  LDCU UR17, c[0x0][0x3a4] ;  /* 0x00007480ff1177ac */ /* 0x000f220008000800 */
[----:B------:R-:W-:Y:S02]  /*0370*/  PRMT R203, RZ, 0x7610, R203 ;  /* 0x00007610ffcb7816 */ /* 0x000fe400000000cb */
[----:B------:R-:W-:Y:S01]  /*0380*/  PRMT R205, RZ, 0x7610, R205 ;  /* 0x00007610ffcd7816 */ /* 0x000fe200000000cd */
[----:B------:R-:W-:Y:S01]  /*0390*/  UMOV UR11, 0x1 ;  /* 0x00000001000b7882 */ /* 0x000fe20000000000 */
[----:B------:R-:W5:Y:S01]  /*03a0*/  S2UR UR7, SR_CgaCtaId ;  /* 0x00000000000779c3 */ /* 0x000f620000008800 */
[----:B------:R-:W1:Y:S07]  /*03b0*/  LDCU.128 UR12, c[0x0][0x380] ;  /* 0x00007000ff0c77ac */ /* 0x000e6e0008000c00 */
[----:B------:R-:W0:Y:S01]  /*03c0*/  LDC R172, c[0x0][0x3a0] ;  /* 0x0000e800ffac7b82 */ /* 0x000e220000000800 */
[----:B-12---:R-:W-:Y:S01]  /*03d0*/  VIADD R2, R57, 0x3f ;  /* 0x0000003f39027836 */ /* 0x006fe20000000000 */
[----:B------:R-:W-:-:S06]  /*03e0*/  IABS R12, R56 ;  /* 0x00000038000c7213 */ /* 0x000fcc0000000000 */
[----:B------:R-:W1:Y:S01]  /*03f0*/  LDC.64 R128, c[0x0][0x3a8] ;  /* 0x0000ea00ff807b82 */ /* 0x000e620000000a00 */
[----:B------:R-:W-:Y:S01]  /*0400*/  SHF.R.S32.HI R3, RZ, 0x1f, R2 ;  /* 0x0000001fff037819 */ /* 0x000fe20000011402 */
[----:B-----5:R-:W-:-:S03]  /*0410*/  ULEA UR9, UR7, UR9, 0x18 ;  /* 0x0000000907097291 */ /* 0x020fc6000f8ec0ff */
[----:B------:R-:W-:Y:S02]  /*0420*/  LEA.HI R3, R3, R2, RZ, 0x6 ;  /* 0x0000000203037211 */ /* 0x000fe400078f30ff */
[----:B---3--:R-:W-:Y:S01]  /*0430*/  IABS R8, R7 ;  /* 0x0000000700087213 */ /* 0x008fe20000000000 */
[----:B------:R-:W-:Y:S01]  /*0440*/  UIADD3 UR6, UPT, UPT, UR9, 0x8000, URZ ;  /* 0x0000800009067890 */ /* 0x000fe2000fffe0ff */
[----:B------:R-:W-:-:S05]  /*0450*/  SHF.R.S32.HI R3, RZ, 0x6, R3 ;  /* 0x00000006ff037819 */ /* 0x000fca0000011403 */
[----:B------:R-:W-:-:S05]  /*0460*/  IMAD.SHL.U32 R4, R3, 0x8, RZ ;  /* 0x0000000803047824 */ /* 0x000fca00078e00ff */
[-C--:B------:R-:W-:Y:S02]  /*0470*/  IABS R9, R4.reuse ;  /* 0x0000000400097213 */ /* 0x080fe40000000000 */
[----:B------:R-:W-:Y:S02]  /*0480*/  IABS R10, R4 ;  /* 0x00000004000a7213 */ /* 0x000fe40000000000 */
[----:B------:R-:W2:Y:S08]  /*0490*/  I2F.RP R5, R9 ;  /* 0x0000000900057306 */ /* 0x000eb00000209400 */
[----:B--2---:R-:W2:Y:S02]  /*04a0*/  MUFU.RCP R5, R5 ;  /* 0x0000000500057308 */ /* 0x004ea40000001000 */
[----:B--2---:R-:W-:-:S02]  /*04b0*/  VIADD R2, R5, 0xffffffe ;  /* 0x0ffffffe05027836 */ /* 0x004fc40000000000 */
[----:B------:R-:W-:-:S04]  /*04c0*/  IMAD.MOV R5, RZ, RZ, -R10 ;  /* 0x000000ffff057224 */ /* 0x000fc800078e0a0a */
[----:B------:R2:W3:Y:S02]  /*04d0*/  F2I.FTZ.U32.TRUNC.NTZ R3, R2 ;  /* 0x0000000200037305 */ /* 0x0004e4000021f000 */
[----:B--2---:R-:W-:Y:S02]  /*04e0*/  IMAD.MOV.U32 R2, RZ, RZ, RZ ;  /* 0x000000ffff027224 */ /* 0x004fe400078e00ff */
[----:B---3--:R-:W-:-:S04]  /*04f0*/  IMAD.MOV R6, RZ, RZ, -R3 ;  /* 0x000000ffff067224 */ /* 0x008fc800078e0a03 */
[----:B------:R-:W-:Y:S02]  /*0500*/  IMAD R11, R6, R9, RZ ;  /* 0x00000009060b7224 */ /* 0x000fe400078e02ff */
[----:B------:R-:W-:Y:S02]  /*0510*/  IMAD.MOV.U32 R6, RZ, RZ, R8 ;  /* 0x000000ffff067224 */ /* 0x000fe400078e0008 */
[----:B------:R-:W-:-:S06]  /*0520*/  IMAD.HI.U32 R3, R3, R11, R2 ;  /* 0x0000000b03037227 */ /* 0x000fcc00078e0002 */
[----:B------:R-:W-:-:S04]  /*0530*/  IMAD.HI.U32 R3, R3, R6, RZ ;  /* 0x0000000603037227 */ /* 0x000fc800078e00ff */
[----:B------:R-:W-:Y:S01]  /*0540*/  IMAD R2, R3, R5, R6 ;  /* 0x0000000503027224 */ /* 0x000fe200078e0206 */
[----:B------:R-:W-:Y:S04]  /*0550*/  BAR.SYNC.DEFER_BLOCKING 0x0 ;  /* 0x0000000000007b1d */ /* 0x000fe80000010000 */
[----:B------:R-:W-:-:S13]  /*0560*/  ISETP.GT.U32.AND P2, PT, R9, R2, PT ;  /* 0x000000020900720c */ /* 0x000fda0003f44070 */
[----:B------:R-:W-:Y:S02]  /*0570*/  @!P2 IMAD.IADD R2, R2, 0x1, -R9 ;  /* 0x000000010202a824 */ /* 0x000fe400078e0a09 */
[----:B------:R-:W-:Y:S01]  /*0580*/  @!P2 VIADD R3, R3, 0x1 ;  /* 0x000000010303a836 */ /* 0x000fe20000000000 */
[----:B------:R-:W-:Y:S02]  /*0590*/  ISETP.NE.AND P2, PT, R4, RZ, PT ;  /* 0x000000ff0400720c */ /* 0x000fe40003f45270 */
[----:B------:R-:W-:Y:S02]  /*05a0*/  ISETP.GE.U32.AND P0, PT, R2, R9, PT ;  /* 0x000000090200720c */ /* 0x000fe40003f06070 */
[----:B------:R-:W-:-:S04]  /*05b0*/  LOP3.LUT R2, R7, R4, RZ, 0x3c, !PT ;  /* 0x0000000407027212 */ /* 0x000fc800078e3cff */
[----:B------:R-:W-:Y:S01]  /*05c0*/  ISETP.GE.AND P3, PT, R2, RZ, PT ;  /* 0x000000ff0200720c */ /* 0x000fe20003f66270 */
[----:B------:R-:W-:-:S06]  /*05d0*/  VIADD R2, R56, 0x3f ;  /* 0x0000003f38027836 */ /* 0x000fcc0000000000 */
[----:B------:R-:W-:-:S04]  /*05e0*/  @P0 VIADD R3, R3, 0x1 ;  /* 0x0000000103030836 */ /* 0x000fc80000000000 */
[----:B------:R-:W-:Y:S01]  /*05f0*/  IMAD.MOV.U32 R5, RZ, RZ, R3 ;  /* 0x000000ffff057224 */ /* 0x000fe200078e0003 */
[----:B------:R-:W-:-:S03]  /*0600*/  SHF.R.S32.HI R3, RZ, 0x1f, R2 ;  /* 0x0000001fff037819 */ /* 0x000fc60000011402 */
[----:B------:R-:W-:Y:S01]  /*0610*/  @!P3 IMAD.MOV R5, RZ, RZ, -R5 ;  /* 0x000000ffff05b224 */ /* 0x000fe200078e0a05 */
[----:B------:R-:W-:Y:S02]  /*0620*/  @!P2 LOP3.LUT R5, RZ, R4, RZ, 0x33, !PT ;  /* 0x00000004ff05a212 */ /* 0x000fe400078e33ff */
[----:B------:R-:W-:-:S03]  /*0630*/  LEA.HI R3, R3, R2, RZ, 0x6 ;  /* 0x0000000203037211 */ /* 0x000fc600078f30ff */
[----:B------:R-:W-:Y:S02]  /*0640*/  IMAD.SHL.U32 R10, R5, 0x8, RZ ;  /* 0x00000008050a7824 */ /* 0x000fe400078e00ff */
[----:B------:R-:W-:-:S03]  /*0650*/  IMAD.MOV R5, RZ, RZ, -R5 ;  /* 0x000000ffff057224 */ /* 0x000fc600078e0a05 */
[----:B------:R-:W-:Y:S01]  /*0660*/  LEA.HI.SX32 R3, R3, -R10, 0x1a ;  /* 0x8000000a03037211 */ /* 0x000fe200078fd2ff */
[----:B------:R-:W-:-:S03]  /*0670*/  IMAD R14, R4, R5, R7 ;  /* 0x00000005040e7224 */ /* 0x000fc600078e0207 */
[----:B------:R-:W-:Y:S02]  /*0680*/  VIMNMX R11, PT, PT, R3, 0x8, PT ;  /* 0x00000008030b7848 */ /* 0x000fe40003fe0100 */
[----:B------:R-:W-:Y:S02]  /*0690*/  IABS R7, R14 ;  /* 0x0000000e00077213 */ /* 0x000fe40000000000 */
[----:B------:R-:W-:-:S04]  /*06a0*/  IABS R9, R11 ;  /* 0x0000000b00097213 */ /* 0x000fc80000000000 */
[----:B------:R-:W2:Y:S08]  /*06b0*/  I2F.RP R6, R9 ;  /* 0x0000000900067306 */ /* 0x000eb00000209400 */
[----:B--2---:R-:W2:Y:S02]  /*06c0*/  MUFU.RCP R6, R6 ;  /* 0x0000000600067308 */ /* 0x004ea40000001000 */
[----:B--2---:R-:W-:-:S06]  /*06d0*/  VIADD R2, R6, 0xffffffe ;  /* 0x0ffffffe06027836 */ /* 0x004fcc0000000000 */
[----:B------:R2:W3:Y:S02]  /*06e0*/  F2I.FTZ.U32.TRUNC.NTZ R3, R2 ;  /* 0x0000000200037305 */ /* 0x0004e4000021f000 */
[----:B--2---:R-:W-:Y:S02]  /*06f0*/  IMAD.MOV.U32 R2, RZ, RZ, RZ ;  /* 0x000000ffff027224 */ /* 0x004fe400078e00ff */
[----:B---3--:R-:W-:-:S04]  /*0700*/  IMAD.MOV R8, RZ, RZ, -R3 ;  /* 0x000000ffff087224 */ /* 0x008fc800078e0a03 */
[----:B------:R-:W-:Y:S01]  /*0710*/  IMAD.MOV.U32 R4, RZ, RZ, R8 ;  /* 0x000000ffff047224 */ /* 0x000fe200078e0008 */
[----:B------:R-:W-:-:S03]  /*0720*/  IABS R8, R11 ;  /* 0x0000000b00087213 */ /* 0x000fc60000000000 */
[----:B------:R-:W-:Y:S02]  /*0730*/  IMAD R5, R4, R9, RZ ;  /* 0x0000000904057224 */ /* 0x000fe400078e02ff */
[----:B------:R-:W-:Y:S02]  /*0740*/  IMAD.MOV.U32 R4, RZ, RZ, R7 ;  /* 0x000000ffff047224 */ /* 0x000fe400078e0007 */
[----:B------:R-:W-:Y:S02]  /*0750*/  IMAD.HI.U32 R3, R3, R5, R2 ;  /* 0x0000000503037227 */ /* 0x000fe400078e0002 */
[----:B------:R-:W2:Y:S02]  /*0760*/  I2F.RP R5, R12 ;  /* 0x0000000c00057306 */ /* 0x000ea40000209400 */
[----:B------:R-:W-:Y:S02]  /*0770*/  IMAD.MOV R2, RZ, RZ, -R8 ;  /* 0x000000ffff027224 */ /* 0x000fe400078e0a08 */
[----:B------:R-:W-:-:S04]  /*0780*/  IMAD.HI.U32 R3, R3, R4, RZ ;  /* 0x0000000403037227 */ /* 0x000fc800078e00ff */
[----:B------:R-:W-:Y:S01]  /*0790*/  IMAD R2, R3, R2, R4 ;  /* 0x0000000203027224 */ /* 0x000fe200078e0204 */
[----:B------:R-:W-:-:S04]  /*07a0*/  IABS R4, R57 ;  /* 0x0000003900047213 */ /* 0x000fc80000000000 */
[----:B------:R-:W-:Y:S01]  /*07b0*/  ISETP.GT.U32.AND P2, PT, R9, R2, PT ;  /* 0x000000020900720c */ /* 0x000fe20003f44070 */
[----:B------:R-:W3:Y:S08]  /*07c0*/  I2F.RP R8, R4 ;  /* 0x0000000400087306 */ /* 0x000ef00000209400 */
[----:B--2---:R-:W2:Y:S04]  /*07d0*/  MUFU.RCP R5, R5 ;  /* 0x0000000500057308 */ /* 0x004ea80000001000 */
[----:B------:R-:W-:-:S02]  /*07e0*/  @!P2 IMAD.IADD R2, R2, 0x1, -R9 ;  /* 0x000000010202a824 */ /* 0x000fc400078e0a09 */
[----:B------:R-:W-:Y:S01]  /*07f0*/  @!P2 VIADD R3, R3, 0x1 ;  /* 0x000000010303a836 */ /* 0x000fe20000000000 */
[----:B------:R-:W-:Y:S01]  /*0800*/  ISETP.NE.AND P2, PT, R11, RZ, PT ;  /* 0x000000ff0b00720c */ /* 0x000fe20003f45270 */
[----:B---3--:R-:W3:Y:S01]  /*0810*/  MUFU.RCP R8, R8 ;  /* 0x0000000800087308 */ /* 0x008ee20000001000 */
[----:B------:R-:W-:Y:S02]  /*0820*/  ISETP.GE.U32.AND P0, PT, R2, R9, PT ;  /* 0x000000090200720c */ /* 0x000fe40003f06070 */
[----:B------:R-:W-:-:S04]  /*0830*/  LOP3.LUT R2, R14, R11, RZ, 0x3c, !PT ;  /* 0x0000000b0e027212 */ /* 0x000fc800078e3cff */
[----:B------:R-:W-:Y:S01]  /*0840*/  ISETP.GE.AND P3, PT, R2, RZ, PT ;  /* 0x000000ff0200720c */ /* 0x000fe20003f66270 */
[----:B--2---:R-:W-:-:S04]  /*0850*/  VIADD R6, R5, 0xffffffe ;  /* 0x0ffffffe05067836 */ /* 0x004fc80000000000 */
[----:B------:R2:W5:Y:S02]  /*0860*/  F2I.FTZ.U32.TRUNC.NTZ R7, R6 ;  /* 0x0000000600077305 */ /* 0x000564000021f000 */
[----:B------:R-:W-:Y:S02]  /*0870*/  @P0 VIADD R3, R3, 0x1 ;  /* 0x0000000103030836 */ /* 0x000fe40000000000 */
[----:B---3--:R-:W-:Y:S02]  /*0880*/  VIADD R9, R8, 0xffffffe ;  /* 0x0ffffffe08097836 */ /* 0x008fe40000000000 */
[----:B------:R-:W-:Y:S01]  /*0890*/  IMAD.MOV.U32 R13, RZ, RZ, R3 ;  /* 0x000000ffff0d7224 */ /* 0x000fe200078e0003 */
[----:B------:R-:W-:Y:S01]  /*08a0*/  LOP3.LUT R3, R0, 0x3f, RZ, 0xc0, !PT ;  /* 0x0000003f00037812 */ /* 0x000fe200078ec0ff */
[----:B------:R-:W-:Y:S02]  /*08b0*/  IMAD.MOV.U32 R8, RZ, RZ, RZ ;  /* 0x000000ffff087224 */ /* 0x000fe400078e00ff */
[----:B------:R-:W-:Y:S01]  /*08c0*/  @!P3 IMAD.MOV R13, RZ, RZ, -R13 ;  /* 0x000000ffff0db224 */ /* 0x000fe200078e0a0d */
[----:B------:R-:W-:Y:S01]  /*08d0*/  @!P2 LOP3.LUT R13, RZ, R11, RZ, 0x33, !PT ;  /* 0x0000000bff0da212 */ /* 0x000fe200078e33ff */
[----:B------:R-:W3:Y:S01]  /*08e0*/  F2I.FTZ.U32.TRUNC.NTZ R9, R9 ;  /* 0x0000000900097305 */ /* 0x000ee2000021f000 */
[----:B--2---:R-:W-:-:S02]  /*08f0*/  IMAD.MOV.U32 R6, RZ, RZ, RZ ;  /* 0x000000ffff067224 */ /* 0x004fc400078e00ff */
[----:B-----5:R-:W-:Y:S02]  /*0900*/  IMAD.MOV R5, RZ, RZ, -R7 ;  /* 0x000000ffff057224 */ /* 0x020fe400078e0a07 */
[----:B------:R-:W-:Y:S02]  /*0910*/  IMAD.MOV R2, RZ, RZ, -R13 ;  /* 0x000000ffff027224 */ /* 0x000fe400078e0a0d */
[----:B------:R-:W-:Y:S02]  /*0920*/  IMAD R5, R5, R12, RZ ;  /* 0x0000000c05057224 */ /* 0x000fe400078e02ff */
[----:B------:R-:W-:Y:S02]  /*0930*/  IMAD R2, R11, R2, R14 ;  /* 0x000000020b027224 */ /* 0x000fe400078e020e */
[----:B------:R-:W-:-:S04]  /*0940*/  IMAD.HI.U32 R7, R7, R5, R6 ;  /* 0x0000000507077227 */ /* 0x000fc800078e0006 */
[----:B------:R-:W-:Y:S02]  /*0950*/  IMAD.IADD R2, R10, 0x1, R2 ;  /* 0x000000010a027824 */ /* 0x000fe400078e0202 */
[----:B---3--:R-:W-:Y:S02]  /*0960*/  IMAD.MOV R11, RZ, RZ, -R9 ;  /* 0x000000ffff0b7224 */ /* 0x008fe400078e0a09 */
[----:B------:R-:W-:Y:S01]  /*0970*/  IMAD R2, R2, 0x40, R3 ;  /* 0x0000004002027824 */ /* 0x000fe200078e0203 */
[----:B------:R-:W-:Y:S01]  /*0980*/  SHF.R.U32.HI R3, RZ, 0x7, R0 ;  /* 0x00000007ff037819 */ /* 0x000fe20000011600 */
[----:B------:R-:W-:-:S03]  /*0990*/  IMAD R11, R11, R4, RZ ;  /* 0x000000040b0b7224 */ /* 0x000fc600078e02ff */
[----:B------:R-:W-:Y:S01]  /*09a0*/  IABS R5, R2 ;  /* 0x0000000200057213 */ /* 0x000fe20000000000 */
[----:B------:R-:W-:Y:S01]  /*09b0*/  IMAD.HI.U32 R8, R9, R11, R8 ;  /* 0x0000000b09087227 */ /* 0x000fe200078e0008 */
[----:B------:R-:W-:-:S03]  /*09c0*/  SGXT.U32 R6, R3, 0x1 ;  /* 0x000000010306781a */ /* 0x000fc60000000000 */
[----:B------:R-:W-:Y:S02]  /*09d0*/  IMAD.SHL.U32 R3, R13, 0x40, RZ ;  /* 0x000000400d037824 */ /* 0x000fe400078e00ff */
[----:B------:R-:W-:-:S03]  /*09e0*/  IMAD.HI.U32 R7, R7, R5, RZ ;  /* 0x0000000507077227 */ /* 0x000fc600078e00ff */
[----:B------:R-:W-:Y:S01]  /*09f0*/  LOP3.LUT R6, R3, R6, RZ, 0xfc, !PT ;  /* 0x0000000603067212 */ /* 0x000fe200078efcff */
[----:B------:R-:W-:-:S03]  /*0a00*/  IMAD.MOV R7, RZ, RZ, -R7 ;  /* 0x000000ffff077224 */ /* 0x000fc600078e0a07 */
[----:B------:R-:W-:Y:S01]  /*0a10*/  IABS R10, R6 ;  /* 0x00000006000a7213 */ /* 0x000fe20000000000 */
[----:B------:R-:W-:Y:S01]  /*0a20*/  IMAD R5, R12, R7, R5 ;  /* 0x000000070c057224 */ /* 0x000fe200078e0205 */
[C---:B------:R-:W-:Y:S02]  /*0a30*/  LOP3.LUT R22, R6.reuse, 0x3e, RZ, 0xfc, !PT ;  /* 0x0000003e06167812 */ /* 0x040fe400078efcff */
[----:B------:R-:W-:Y:S01]  /*0a40*/  LOP3.LUT R14, R6, 0x2, RZ, 0xfc, !PT ;  /* 0x00000002060e7812 */ /* 0x000fe200078efcff */
[----:B------:R-:W-:Y:S01]  /*0a50*/  IMAD.MOV.U32 R9, RZ, RZ, R10 ;  /* 0x000000ffff097224 */ /* 0x000fe200078e000a */
[----:B------:R-:W-:Y:S02]  /*0a60*/  IABS R19, R22 ;  /* 0x0000001600137213 */ /* 0x000fe40000000000 */
[----:B------:R-:W-:Y:S01]  /*0a70*/  ISETP.GT.U32.AND P0, PT, R12, R5, PT ;  /* 0x000000050c00720c */ /* 0x000fe20003f04070 */
[----:B------:R-:W-:Y:S01]  /*0a80*/  IMAD.HI.U32 R7, R8, R9, RZ ;  /* 0x0000000908077227 */ /* 0x000fe200078e00ff */
[----:B------:R-:W-:-:S02]  /*0a90*/  IABS R13, R14 ;  /* 0x0000000e000d7213 */ /* 0x000fc40000000000 */
[----:B------:R-:W-:Y:S01]  /*0aa0*/  LOP3.LUT R16, R6, 0x4, RZ, 0xfc, !PT ;  /* 0x0000000406107812 */ /* 0x000fe200078efcff */
[----:B------:R-:W-:Y:S01]  /*0ab0*/  IMAD.HI.U32 R11, R8, R19, RZ ;  /* 0x00000013080b7227 */ /* 0x000fe200078e00ff */
[----:B------:R-:W-:Y:S02]  /*0ac0*/  LOP3.LUT R18, R6, 0x6, RZ, 0xfc, !PT ;  /* 0x0000000606127812 */ /* 0x000fe400078efcff */
[----:B------:R-:W-:Y:S01]  /*0ad0*/  IABS R15, R16 ;  /* 0x00000010000f7213 */ /* 0x000fe20000000000 */
[----:B------:R-:W-:Y:S01]  /*0ae0*/  IMAD.MOV R7, RZ, RZ, -R7 ;  /* 0x000000ffff077224 */ /* 0x000fe200078e0a07 */
[----:B------:R-:W-:Y:S01]  /*0af0*/  IABS R17, R18 ;  /* 0x0000001200117213 */ /* 0x000fe20000000000 */
[----:B------:R-:W-:Y:S01]  /*0b00*/  IMAD.MOV R11, RZ, RZ, -R11 ;  /* 0x000000ffff0b7224 */ /* 0x000fe200078e0a0b */
[----:B------:R-:W-:Y:S01]  /*0b10*/  ISETP.GE.AND P6, PT, R14, RZ, PT ;  /* 0x000000ff0e00720c */ /* 0x000fe20003fc6270 */
[----:B------:R-:W-:Y:S01]  /*0b20*/  IMAD R7, R4, R7, R9 ;  /* 0x0000000704077224 */ /* 0x000fe200078e0209 */
[----:B------:R-:W-:Y:S01]  /*0b30*/  LOP3.LUT R14, R6, 0x8, RZ, 0xfc, !PT ;  /* 0x00000008060e7812 */ /* 0x000fe200078efcff */
[----:B------:R-:W-:Y:S01]  /*0b40*/  IMAD.HI.U32 R9, R8, R13, RZ ;  /* 0x0000000d08097227 */ /* 0x000fe200078e00ff */
[----:B------:R-:W-:-:S02]  /*0b50*/  LOP3.LUT R20, R6, 0xc, RZ, 0xfc, !PT ;  /* 0x0000000c06147812 */ /* 0x000fc400078efcff */
[C---:B------:R-:W-:Y:S01]  /*0b60*/  ISETP.GT.U32.AND P3, PT, R4.reuse, R7, PT ;  /* 0x000000070400720c */ /* 0x040fe20003f64070 */
[----:B------:R-:W-:Y:S01]  /*0b70*/  IMAD R19, R4, R11, R19 ;  /* 0x0000000b04137224 */ /* 0x000fe200078e0213 */
[----:B------:R-:W-:Y:S01]  /*0b80*/  IABS R21, R20 ;  /* 0x0000001400157213 */ /* 0x000fe20000000000 */
[----:B------:R-:W-:Y:S01]  /*0b90*/  @!P0 IMAD.IADD R5, R5, 0x1, -R12 ;  /* 0x0000000105058824 */ /* 0x000fe200078e0a0c */
[----:B------:R-:W-:Y:S01]  /*0ba0*/  ISETP.GE.AND P5, PT, R16, RZ, PT ;  /* 0x000000ff1000720c */ /* 0x000fe20003fa6270 */
[----:B------:R-:W-:Y:S01]  /*0bb0*/  IMAD.MOV R9, RZ, RZ, -R9 ;  /* 0x000000ffff097224 */ /* 0x000fe200078e0a09 */
[----:B------:R-:W-:Y:S01]  /*0bc0*/  ISETP.GT.U32.AND P0, PT, R4, R19, PT ;  /* 0x000000130400720c */ /* 0x000fe20003f04070 */
[----:B------:R-:W-:Y:S01]  /*0bd0*/  IMAD.HI.U32 R10, R8, R15, RZ ;  /* 0x0000000f080a7227 */ /* 0x000fe200078e00ff */
[----:B------:R-:W-:Y:S02]  /*0be0*/  ISETP.GT.U32.AND P2, PT, R12, R5, PT ;  /* 0x000000050c00720c */ /* 0x000fe40003f44070 */
[----:B------:R-:W-:Y:S01]  /*0bf0*/  LOP3.LUT R16, R6, 0xa, RZ, 0xfc, !PT ;  /* 0x0000000a06107812 */ /* 0x000fe200078efcff */
[----:B------:R-:W-:Y:S01]  /*0c00*/  IMAD R9, R4, R9, R13 ;  /* 0x0000000904097224 */ /* 0x000fe200078e020d */
[C---:B------:R-:W-:Y:S01]  /*0c10*/  LOP3.LUT R26, R6.reuse, 0x30, RZ, 0xfc, !PT ;  /* 0x00000030061a7812 */ /* 0x040fe200078efcff */
[----:B------:R-:W-:Y:S01]  /*0c20*/  IMAD.MOV R10, RZ, RZ, -R10 ;  /* 0x000000ffff0a7224 */ /* 0x000fe200078e0a0a */
[----:B------:R-:W-:Y:S01]  /*0c30*/  LOP3.LUT R24, R6, 0x2e, RZ, 0xfc, !PT ;  /* 0x0000002e06187812 */ /* 0x000fe200078efcff */
[--C-:B------:R-:W-:Y:S01]  /*0c40*/  @!P3 IMAD.IADD R7, R7, 0x1, -R4.reuse ;  /* 0x000000010707b824 */ /* 0x100fe200078e0a04 */
[C---:B------:R-:W-:Y:S01]  /*0c50*/  ISETP.GT.U32.AND P4, PT, R4.reuse, R9, PT ;  /* 0x000000090400720c */ /* 0x040fe20003f84070 */
[C---:B------:R-:W-:Y:S01]  /*0c60*/  IMAD R11, R4.reuse, R10, R15 ;  /* 0x0000000a040b7224 */ /* 0x040fe200078e020f */
[----:B------:R-:W-:Y:S01]  /*0c70*/  IABS R15, R14 ;  /* 0x0000000e000f7213 */ /* 0x000fe20000000000 */
[----:B------:R-:W-:Y:S01]  /*0c80*/  @!P0 IMAD.IADD R19, R19, 0x1, -R4 ;  /* 0x0000000113138824 */ /* 0x000fe200078e0a04 */
[C---:B------:R-:W-:Y:S01]  /*0c90*/  ISETP.GT.U32.AND P3, PT, R4.reuse, R7, PT ;  /* 0x000000070400720c */ /* 0x040fe20003f64070 */
[----:B------:R-:W-:Y:S01]  /*0ca0*/  @!P2 IMAD.IADD R5, R5, 0x1, -R12 ;  /* 0x000000010505a824 */ /* 0x000fe200078e0a0c */
[----:B------:R-:W-:Y:S01]  /*0cb0*/  ISETP.GT.U32.AND P2, PT, R4, R11, PT ;  /* 0x0000000b0400720c */ /* 0x000fe20003f44070 */
[----:B------:R-:W-:Y:S01]  /*0cc0*/  IMAD.HI.U32 R10, R8, R17, RZ ;  /* 0x00000011080a7227 */ /* 0x000fe200078e00ff */
[----:B------:R-:W-:-:S02]  /*0cd0*/  ISETP.GT.U32.AND P0, PT, R4, R19, PT ;  /* 0x000000130400720c */ /* 0x000fc40003f04070 */
[----:B------:R-:W-:Y:S01]  /*0ce0*/  IABS R55, R26 ;  /* 0x0000001a00377213 */ /* 0x000fe20000000000 */
[----:B------:R-:W-:Y:S01]  /*0cf0*/  IMAD.MOV R10, RZ, RZ, -R10 ;  /* 0x000000ffff0a7224 */ /* 0x000fe200078e0a0a */
[----:B------:R-:W-:Y:S01]  /*0d00*/  IABS R53, R24 ;  /* 0x0000001800357213 */ /* 0x000fe20000000000 */
[--C-:B------:R-:W-:Y:S01]  /*0d10*/  @!P4 IMAD.IADD R9, R9, 0x1, -R4.reuse ;  /* 0x000000010909c824 */ /* 0x100fe200078e0a04 */
[----:B------:R-:W-:Y:S01]  /*0d20*/  ISETP.GE.AND P4, PT, R6, RZ, PT ;  /* 0x000000ff0600720c */ /* 0x000fe20003f86270 */
[----:B------:R-:W-:Y:S01]  /*0d30*/  IMAD R13, R4, R10, R17 ;  /* 0x0000000a040d7224 */ /* 0x000fe200078e0211 */
[----:B------:R-:W-:Y:S01]  /*0d40*/  IABS R17, R16 ;  /* 0x0000001000117213 */ /* 0x000fe20000000000 */
[--C-:B------:R-:W-:Y:S01]  /*0d50*/  @!P3 IMAD.IADD R7, R7, 0x1, -R4.reuse ;  /* 0x000000010707b824 */ /* 0x100fe200078e0a04 */
[----:B------:R-:W-:Y:S01]  /*0d60*/  LOP3.LUT R28, R6, 0x32, RZ, 0xfc, !PT ;  /* 0x00000032061c7812 */ /* 0x000fe200078efcff */
[--C-:B------:R-:W-:Y:S01]  /*0d70*/  @!P2 IMAD.IADD R11, R11, 0x1, -R4.reuse ;  /* 0x000000010b0ba824 */ /* 0x100fe200078e0a04 */
[C---:B------:R-:W-:Y:S01]  /*0d80*/  ISETP.GT.U32.AND P2, PT, R4.reuse, R9, PT ;  /* 0x000000090400720c */ /* 0x040fe20003f44070 */
[----:B------:R-:W-:Y:S01]  /*0d90*/  @!P0 IMAD.IADD R19, R19, 0x1, -R4 ;  /* 0x0000000113138824 */ /* 0x000fe200078e0a04 */
[----:B------:R-:W-:Y:S01]  /*0da0*/  ISETP.GT.U32.AND P0, PT, R4, R13, PT ;  /* 0x0000000d0400720c */ /* 0x000fe20003f04070 */
[----:B------:R-:W-:Y:S01]  /*0db0*/  IMAD.HI.U32 R10, R8, R15, RZ ;  /* 0x0000000f080a7227 */ /* 0x000fe200078e00ff */
[----:B------:R-:W-:-:S02]  /*0dc0*/  ISETP.GT.U32.AND P3, PT, R4, R11, PT ;  /* 0x0000000b0400720c */ /* 0x000fc40003f64070 */
[----:B------:R-:W-:Y:S01]  /*0dd0*/  IABS R59, R28 ;  /* 0x0000001c003b7213 */ /* 0x000fe20000000000 */
[----:B------:R-:W-:Y:S01]  /*0de0*/  @!P4 IMAD.MOV R7, RZ, RZ, -R7 ;  /* 0x000000ffff07c224 */ /* 0x000fe200078e0a07 */
[----:B------:R-:W-:Y:S01]  /*0df0*/  ISETP.GE.AND P4, PT, R22, RZ, PT ;  /* 0x000000ff1600720c */ /* 0x000fe20003f86270 */
[----:B------:R-:W-:Y:S01]  /*0e00*/  IMAD.MOV R10, RZ, RZ, -R10 ;  /* 0x000000ffff0a7224 */ /* 0x000fe200078e0a0a */
[C---:B------:R-:W-:Y:S01]  /*0e10*/  LOP3.LUT R22, R6.reuse, 0x20, RZ, 0xfc, !PT ;  /* 0x0000002006167812 */ /* 0x040fe200078efcff */
[----:B------:R-:W-:Y:S01]  /*0e20*/  IMAD.MOV.U32 R71, RZ, RZ, R19 ;  /* 0x000000ffff477224 */ /* 0x000fe200078e0013 */
[----:B------:R-:W-:Y:S01]  /*0e30*/  LOP3.LUT R30, R6, 0x36, RZ, 0xfc, !PT ;  /* 0x00000036061e7812 */ /* 0x000fe200078efcff */
[----:B------:R-:W-:Y:S01]  /*0e40*/  IMAD R15, R4, R10, R15 ;  /* 0x0000000a040f7224 */ /* 0x000fe200078e020f */
[----:B------:R-:W-:Y:S01]  /*0e50*/  IABS R39, R22 ;  /* 0x0000001600277213 */ /* 0x000fe20000000000 */
[--C-:B------:R-:W-:Y:S01]  /*0e60*/  @!P0 IMAD.IADD R13, R13, 0x1, -R4.reuse ;  /* 0x000000010d0d8824 */ /* 0x100fe200078e0a04 */
[----:B------:R-:W-:Y:S01]  /*0e70*/  LOP3.LUT R32, R6, 0x38, RZ, 0xfc, !PT ;  /* 0x0000003806207812 */ /* 0x000fe200078efcff */
[----:B------:R-:W-:Y:S01]  /*0e80*/  @!P3 IMAD.IADD R11, R11, 0x1, -R4 ;  /* 0x000000010b0bb824 */ /* 0x000fe200078e0a04 */
[----:B------:R-:W-:Y:S01]  /*0e90*/  ISETP.GT.U32.AND P3, PT, R4, R15, PT ;  /* 0x0000000f0400720c */ /* 0x000fe20003f64070 */
[----:B------:R-:W-:Y:S01]  /*0ea0*/  IMAD.HI.U32 R10, R8, R21, RZ ;  /* 0x00000015080a7227 */ /* 0x000fe200078e00ff */
[----:B------:R-:W-:-:S02]  /*0eb0*/  IABS R63, R30 ;  /* 0x0000001e003f7213 */ /* 0x000fc40000000000 */
[----:B------:R-:W-:Y:S01]  /*0ec0*/  IABS R65, R32 ;  /* 0x0000002000417213 */ /* 0x000fe20000000000 */
[----:B------:R-:W-:Y:S01]  /*0ed0*/  @!P4 IMAD.MOV R71, RZ, RZ, -R71 ;  /* 0x000000ffff47c224 */ /* 0x000fe200078e0a47 */
[----:B------:R-:W-:Y:S01]  /*0ee0*/  ISETP.GT.U32.AND P4, PT, R4, R13, PT ;  /* 0x0000000d0400720c */ /* 0x000fe20003f84070 */
[----:B------:R-:W-:Y:S01]  /*0ef0*/  IMAD.MOV R10, RZ, RZ, -R10 ;  /* 0x000000ffff0a7224 */ /* 0x000fe200078e0a0a */
[----:B------:R-:W-:Y:S01]  /*0f00*/  LOP3.LUT R34, R6, 0x3a, RZ, 0xfc, !PT ;  /* 0x0000003a06227812 */ /* 0x000fe200078efcff */
[----:B------:R-:W-:-:S03]  /*0f10*/  IMAD.HI.U32 R12, R8, R17, RZ ;  /* 0x00000011080c7227 */ /* 0x000fc600078e00ff */
[----:B------:R-:W-:Y:S01]  /*0f20*/  IABS R67, R34 ;  /* 0x0000002200437213 */ /* 0x000fe20000000000 */
[C---:B------:R-:W-:Y:S02]  /*0f30*/  IMAD R19, R4.reuse, R10, R21 ;  /* 0x0000000a04137224 */ /* 0x040fe400078e0215 */
[----:B------:R-:W-:Y:S02]  /*0f40*/  @!P3 IMAD.IADD R15, R15, 0x1, -R4 ;  /* 0x000000010f0fb824 */ /* 0x000fe400078e0a04 */
[----:B------:R-:W-:Y:S02]  /*0f50*/  IMAD.MOV R12, RZ, RZ, -R12 ;  /* 0x000000ffff0c7224 */ /* 0x000fe400078e0a0c */
[--C-:B------:R-:W-:Y:S01]  /*0f60*/  @!P4 IMAD.IADD R13, R13, 0x1, -R4.reuse ;  /* 0x000000010d0dc824 */ /* 0x100fe200078e0a04 */
[C---:B------:R-:W-:Y:S01]  /*0f70*/  ISETP.GT.U32.AND P4, PT, R4.reuse, R19, PT ;  /* 0x000000130400720c */ /* 0x040fe20003f84070 */
[----:B------:R-:W-:Y:S01]  /*0f80*/  @!P2 IMAD.IADD R9, R9, 0x1, -R4 ;  /* 0x000000010909a824 */ /* 0x000fe200078e0a04 */
[C---:B------:R-:W-:Y:S01]  /*0f90*/  ISETP.GT.U32.AND P3, PT, R4.reuse, R15, PT ;  /* 0x0000000f0400720c */ /* 0x040fe20003f64070 */
[----:B------:R-:W-:Y:S01]  /*0fa0*/  IMAD R17, R4, R12, R17 ;  /* 0x0000000c04117224 */ /* 0x000fe200078e0211 */
[----:B------:R-:W-:Y:S01]  /*0fb0*/  LOP3.LUT R12, R6, 0xe, RZ, 0xfc, !PT ;  /* 0x0000000e060c7812 */ /* 0x000fe200078efcff */
[----:B------:R-:W-:Y:S01]  /*0fc0*/  @!P6 IMAD.MOV R9, RZ, RZ, -R9 ;  /* 0x000000ffff09e224 */ /* 0x000fe200078e0a09 */
[----:B------:R-:W-:Y:S01]  /*0fd0*/  ISETP.GE.AND P6, PT, R14, RZ, PT ;  /* 0x000000ff0e00720c */ /* 0x000fe20003fc6270 */
[----:B------:R-:W-:Y:S01]  /*0fe0*/  @!P5 IMAD.MOV R11, RZ, RZ, -R11 ;  /* 0x000000ffff0bd224 */ /* 0x000fe200078e0a0b */
[----:B------:R-:W-:-:S02]  /*0ff0*/  ISETP.GT.U32.AND P0, PT, R4, R17, PT ;  /* 0x000000110400720c */ /* 0x000fc40003f04070 */
[----:B------:R-:W-:Y:S02]  /*1000*/  IABS R21, R12 ;  /* 0x0000000c00157213 */ /* 0x000fe40000000000 */
[----:B------:R-:W-:Y:S01]  /*1010*/  LOP3.LUT R14, R6, 0x10, RZ, 0xfc, !PT ;  /* 0x00000010060e7812 */ /* 0x000fe200078efcff */
[--C-:B------:R-:W-:Y:S01]  /*1020*/  @!P4 IMAD.IADD R19, R19, 0x1, -R4.reuse ;  /* 0x000000011313c824 */ /* 0x100fe200078e0a04 */
[----:B------:R-:W-:Y:S01]  /*1030*/  ISETP.GE.AND P2, PT, R18, RZ, PT ;  /* 0x000000ff1200720c */ /* 0x000fe20003f46270 */
[----:B------:R-:W-:Y:S01]  /*1040*/  IMAD.HI.U32 R10, R8, R21, RZ ;  /* 0x00000015080a7227 */ /* 0x000fe200078e00ff */
[----:B------:R-:W-:Y:S02]  /*1050*/  IABS R23, R14 ;  /* 0x0000000e00177213 */ /* 0x000fe40000000000 */
[----:B------:R-:W-:Y:S01]  /*1060*/  ISETP.GT.U32.AND P4, PT, R4, R19, PT ;  /* 0x000000130400720c */ /* 0x000fe20003f84070 */
[----:B------:R-:W-:Y:S01]  /*1070*/  @!P3 IMAD.IADD R15, R15, 0x1, -R4 ;  /* 0x000000010f0fb824 */ /* 0x000fe200078e0a04 */
[----:B------:R-:W-:Y:S01]  /*1080*/  ISETP.GE.AND P3, PT, R12, RZ, PT ;  /* 0x000000ff0c00720c */ /* 0x000fe20003f66270 */
[----:B------:R-:W-:Y:S01]  /*1090*/  IMAD.MOV R12, RZ, RZ, -R10 ;  /* 0x000000ffff0c7224 */ /* 0x000fe200078e0a0a */
[----:B------:R-:W-:Y:S01]  /*10a0*/  ISETP.GE.AND P5, PT, R16, RZ, PT ;  /* 0x000000ff1000720c */ /* 0x000fe20003fa6270 */
[----:B------:R-:W-:Y:S01]  /*10b0*/  IMAD.HI.U32 R10, R8, R23, RZ ;  /* 0x00000017080a7227 */ /* 0x000fe200078e00ff */
[----:B------:R-:W-:-:S02]  /*10c0*/  LOP3.LUT R16, R6, 0x12, RZ, 0xfc, !PT ;  /* 0x0000001206107812 */ /* 0x000fc400078efcff */
[----:B------:R-:W-:Y:S01]  /*10d0*/  LOP3.LUT R18, R6, 0x18, RZ, 0xfc, !PT ;  /* 0x0000001806127812 */ /* 0x000fe200078efcff */
[----:B------:R-:W-:Y:S01]  /*10e0*/  @!P0 IMAD.IADD R17, R17, 0x1, -R4 ;  /* 0x0000000111118824 */ /* 0x000fe200078e0a04 */
[----:B------:R-:W-:Y:S01]  /*10f0*/  IABS R25, R16 ;  /* 0x0000001000197213 */ /* 0x000fe20000000000 */
[C---:B------:R-:W-:Y:S01]  /*1100*/  IMAD R21, R4.reuse, R12, R21 ;  /* 0x0000000c04157224 */ /* 0x040fe200078e0215 */
[----:B------:R-:W-:Y:S01]  /*1110*/  IABS R31, R18 ;  /* 0x00000012001f7213 */ /* 0x000fe20000000000 */
[----:B------:R-:W-:Y:S01]  /*1120*/  IMAD.MOV R12, RZ, RZ, -R10 ;  /* 0x000000ffff0c7224 */ /* 0x000fe200078e0a0a */
[----:B------:R-:W-:Y:S01]  /*1130*/  ISETP.GT.U32.AND P0, PT, R4, R17, PT ;  /* 0x000000110400720c */ /* 0x000fe20003f04070 */
[----:B------:R-:W-:Y:S01]  /*1140*/  @!P2 IMAD.MOV R13, RZ, RZ, -R13 ;  /* 0x000000ffff0da224 */ /* 0x000fe200078e0a0d */
[----:B------:R-:W-:Y:S01]  /*1150*/  ISETP.GE.AND P2, PT, R20, RZ, PT ;  /* 0x000000ff1400720c */ /* 0x000fe20003f46270 */
[----:B------:R-:W-:Y:S01]  /*1160*/  IMAD R23, R4, R12, R23 ;  /* 0x0000000c04177224 */ /* 0x000fe200078e0217 */
[----:B------:R-:W-:Y:S01]  /*1170*/  LOP3.LUT R20, R6, 0x1a, RZ, 0xfc, !PT ;  /* 0x0000001a06147812 */ /* 0x000fe200078efcff */
[----:B------:R-:W-:-:S03]  /*1180*/  IMAD.HI.U32 R10, R8, R25, RZ ;  /* 0x00000019080a7227 */ /* 0x000fc600078e00ff */
[----:B------:R-:W-:Y:S01]  /*1190*/  IABS R33, R20 ;  /* 0x0000001400217213 */ /* 0x000fe20000000000 */
[----:B------:R-:W-:Y:S01]  /*11a0*/  @!P4 IMAD.IADD R19, R19, 0x1, -R4 ;  /* 0x000000011313c824 */ /* 0x000fe200078e0a04 */
[----:B------:R-:W-:Y:S01]  /*11b0*/  ISETP.GT.U32.AND P4, PT, R4, R23, PT ;  /* 0x000000170400720c */ /* 0x000fe20003f84070 */
[----:B------:R-:W-:Y:S02]  /*11c0*/  IMAD.MOV R10, RZ, RZ, -R10 ;  /* 0x000000ffff0a7224 */ /* 0x000fe400078e0a0a */
[--C-:B------:R-:W-:Y:S01]  /*11d0*/  @!P0 IMAD.IADD R17, R17, 0x1, -R4.reuse ;  /* 0x0000000111118824 */ /* 0x100fe200078e0a04 */
[----:B------:R-:W-:Y:S01]  /*11e0*/  ISETP.GE.AND P0, PT, R14, RZ, PT ;  /* 0x000000ff0e00720c */ /* 0x000fe20003f06270 */
[----:B------:R-:W-:Y:S01]  /*11f0*/  IMAD R25, R4, R10, R25 ;  /* 0x0000000a04197224 */ /* 0x000fe200078e0219 */
[----:B------:R-:W-:Y:S01]  /*1200*/  LOP3.LUT R14, R6, 0x14, RZ, 0xfc, !PT ;  /* 0x00000014060e7812 */ /* 0x000fe200078efcff */
[----:B------:R-:W-:Y:S01]  /*1210*/  @!P6 IMAD.MOV R15, RZ, RZ, -R15 ;  /* 0x000000ffff0fe224 */ /* 0x000fe200078e0a0f */
[C---:B------:R-:W-:Y:S01]  /*1220*/  ISETP.GT.U32.AND P6, PT, R4.reuse, R21, PT ;  /* 0x000000150400720c */ /* 0x040fe20003fc4070 */
[----:B------:R-:W-:Y:S01]  /*1230*/  @!P2 IMAD.MOV R19, RZ, RZ, -R19 ;  /* 0x000000ffff13a224 */ /* 0x000fe200078e0a13 */
[----:B------:R-:W-:Y:S01]  /*1240*/  ISETP.GT.U32.AND P2, PT, R4, R25, PT ;  /* 0x000000190400720c */ /* 0x000fe20003f44070 */
[----:B------:R-:W-:Y:S01]  /*1250*/  @!P5 IMAD.MOV R17, RZ, RZ, -R17 ;  /* 0x000000ffff11d224 */ /* 0x000fe200078e0a11 */
[----:B------:R-:W-:Y:S01]  /*1260*/  ISETP.GE.AND P5, PT, R16, RZ, PT ;  /* 0x000000ff1000720c */ /* 0x000fe20003fa6270 */
[----:B------:R-:W-:Y:S01]  /*1270*/  @!P4 IMAD.IADD R23, R23, 0x1, -R4 ;  /* 0x000000011717c824 */ /* 0x000fe200078e0a04 */
[----:B------:R-:W-:-:S02]  /*1280*/  IABS R27, R14 ;  /* 0x0000000e001b7213 */ /* 0x000fc40000000000 */
[----:B------:R-:W-:Y:S02]  /*1290*/  LOP3.LUT R16, R6, 0x16, RZ, 0xfc, !PT ;  /* 0x0000001606107812 */ /* 0x000fe400078efcff */
[----:B------:R-:W-:Y:S01]  /*12a0*/  ISETP.GT.U32.AND P4, PT, R4, R23, PT ;  /* 0x000000170400720c */ /* 0x000fe20003f84070 */
[----:B------:R-:W-:Y:S01]  /*12b0*/  IMAD.HI.U32 R10, R8, R27, RZ ;  /* 0x0000001b080a7227 */ /* 0x000fe200078e00ff */
[----:B------:R-:W-:-:S03]  /*12c0*/  IABS R29, R16 ;  /* 0x00000010001d7213 */ /* 0x000fc60000000000 */
[----:B------:R-:W-:Y:S02]  /*12d0*/  @!P6 IMAD.IADD R21, R21, 0x1, -R4 ;  /* 0x000000011515e824 */ /* 0x000fe400078e0a04 */
[----:B------:R-:W-:Y:S02]  /*12e0*/  IMAD.MOV R10, RZ, RZ, -R10 ;  /* 0x000000ffff0a7224 */ /* 0x000fe400078e0a0a */
[----:B------:R-:W-:Y:S01]  /*12f0*/  @!P2 IMAD.IADD R25, R25, 0x1, -R4 ;  /* 0x000000011919a824 */ /* 0x000fe200078e0a04 */
[----:B------:R-:W-:Y:S01]  /*1300*/  ISETP.GT.U32.AND P6, PT, R4, R21, PT ;  /* 0x000000150400720c */ /* 0x000fe20003fc4070 */
[----:B------:R-:W-:-:S03]  /*1310*/  IMAD.HI.U32 R12, R8, R29, RZ ;  /* 0x0000001d080c7227 */ /* 0x000fc600078e00ff */
[C---:B------:R-:W-:Y:S01]  /*1320*/  ISETP.GT.U32.AND P2, PT, R4.reuse, R25, PT ;  /* 0x000000190400720c */ /* 0x040fe20003f44070 */
[C---:B------:R-:W-:Y:S02]  /*1330*/  IMAD R27, R4.reuse, R10, R27 ;  /* 0x0000000a041b7224 */ /* 0x040fe400078e021b */
[----:B------:R-:W-:Y:S02]  /*1340*/  IMAD.MOV R12, RZ, RZ, -R12 ;  /* 0x000000ffff0c7224 */ /* 0x000fe400078e0a0c */
[----:B------:R-:W-:Y:S01]  /*1350*/  @!P4 IMAD.IADD R23, R23, 0x1, -R4 ;  /* 0x000000011717c824 */ /* 0x000fe200078e0a04 */
[C---:B------:R-:W-:Y:S01]  /*1360*/  ISETP.GT.U32.AND P4, PT, R4.reuse, R27, PT ;  /* 0x0000001b0400720c */ /* 0x040fe20003f84070 */
[----:B------:R-:W-:Y:S02]  /*1370*/  IMAD R29, R4, R12, R29 ;  /* 0x0000000c041d7224 */ /* 0x000fe400078e021d */
[----:B------:R-:W-:-:S04]  /*1380*/  IMAD.HI.U32 R12, R8, R33, RZ ;  /* 0x00000021080c7227 */ /* 0x000fc800078e00ff */
[----:B------:R-:W-:Y:S02]  /*1390*/  IMAD.MOV R12, RZ, RZ, -R12 ;  /* 0x000000ffff0c7224 */ /* 0x000fe400078e0a0c */
[--C-:B------:R-:W-:Y:S01]  /*13a0*/  @!P6 IMAD.IADD R21, R21, 0x1, -R4.reuse ;  /* 0x000000011515e824 */ /* 0x100fe200078e0a04 */
[----:B------:R-:W-:Y:S01]  /*13b0*/  ISETP.GE.AND P6, PT, R14, RZ, PT ;  /* 0x000000ff0e00720c */ /* 0x000fe20003fc6270 */
[----:B------:R-:W-:Y:S01]  /*13c0*/  IMAD R33, R4, R12, R33 ;  /* 0x0000000c04217224 */ /* 0x000fe200078e0221 */
[----:B------:R-:W-:Y:S01]  /*13d0*/  LOP3.LUT R14, R6, 0x1c, RZ, 0xfc, !PT ;  /* 0x0000001c060e7812 */ /* 0x000fe200078efcff */
[--C-:B------:R-:W-:Y:S02]  /*13e0*/  @!P2 IMAD.IADD R25, R25, 0x1, -R4.reuse ;  /* 0x000000011919a824 */ /* 0x100fe400078e0a04 */
[----:B------:R-:W-:Y:S01]  /*13f0*/  @!P3 IMAD.MOV R21, RZ, RZ, -R21 ;  /* 0x000000ffff15b224 */ /* 0x000fe200078e0a15 */
[C---:B------:R-:W-:Y:S01]  /*1400*/  ISETP.GT.U32.AND P3, PT, R4.reuse, R29, PT ;  /* 0x0000001d0400720c */ /* 0x040fe20003f64070 */
[----:B------:R-:W-:Y:S01]  /*1410*/  @!P4 IMAD.IADD R27, R27, 0x1, -R4 ;  /* 0x000000011b1bc824 */ /* 0x000fe200078e0a04 */
[----:B------:R-:W-:Y:S01]  /*1420*/  IABS R35, R14 ;  /* 0x0000000e00237213 */ /* 0x000fe20000000000 */
[----:B------:R-:W-:Y:S01]  /*1430*/  @!P5 IMAD.MOV R25, RZ, RZ, -R25 ;  /* 0x000000ffff19d224 */ /* 0x000fe200078e0a19 */
[----:B------:R-:W-:Y:S01]  /*1440*/  ISETP.GT.U32.AND P5, PT, R4, R33, PT ;  /* 0x000000210400720c */ /* 0x000fe20003fa4070 */
[----:B------:R-:W-:Y:S01]  /*1450*/  IMAD.HI.U32 R10, R8, R31, RZ ;  /* 0x0000001f080a7227 */ /* 0x000fe200078e00ff */
[----:B------:R-:W-:-:S03]  /*1460*/  ISETP.GT.U32.AND P4, PT, R4, R27, PT ;  /* 0x0000001b0400720c */ /* 0x000fc60003f84070 */
[----:B------:R-:W-:Y:S02]  /*1470*/  IMAD.MOV R10, RZ, RZ, -R10 ;  /* 0x000000ffff0a7224 */ /* 0x000fe400078e0a0a */
[----:B------:R-:W-:Y:S01]  /*1480*/  @!P0 IMAD.MOV R23, RZ, RZ, -R23 ;  /* 0x000000ffff178224 */ /* 0x000fe200078e0a17 */
[----:B------:R-:W-:Y:S01]  /*1490*/  ISETP.GE.AND P0, PT, R16, RZ, PT ;  /* 0x000000ff1000720c */ /* 0x000fe20003f06270 */
[----:B------:R-:W-:Y:S01]  /*14a0*/  IMAD R31, R4, R10, R31 ;  /* 0x0000000a041f7224 */ /* 0x000fe200078e021f */
[----:B------:R-:W-:Y:S01]  /*14b0*/  LOP3.LUT R16, R6, 0x1e, RZ, 0xfc, !PT ;  /* 0x0000001e06107812 */ /* 0x000fe200078efcff */
[----:B------:R-:W-:-:S03]  /*14c0*/  IMAD.HI.U32 R10, R8, R35, RZ ;  /* 0x00000023080a7227 */ /* 0x000fc600078e00ff */
[----:B------:R-:W-:Y:S01]  /*14d0*/  IABS R37, R16 ;  /* 0x0000001000257213 */ /* 0x000fe20000000000 */
[----:B------:R-:W-:Y:S01]  /*14e0*/  @!P3 IMAD.IADD R29, R29, 0x1, -R4 ;  /* 0x000000011d1db824 */ /* 0x000fe200078e0a04 */
[C---:B------:R-:W-:Y:S01]  /*14f0*/  ISETP.GT.U32.AND P2, PT, R4.reuse, R31, PT ;  /* 0x0000001f0400720c */ /* 0x040fe20003f44070 */
[----:B------:R-:W-:Y:S02]  /*1500*/  IMAD.MOV R10, RZ, RZ, -R10 ;  /* 0x000000ffff0a7224 */ /* 0x000fe400078e0a0a */
[--C-:B------:R-:W-:Y:S01]  /*1510*/  @!P5 IMAD.IADD R33, R33, 0x1, -R4.reuse ;  /* 0x000000012121d824 */ /* 0x100fe200078e0a04 */
[----:B------:R-:W-:Y:S01]  /*1520*/  ISETP.GT.U32.AND P3, PT, R4, R29, PT ;  /* 0x0000001d0400720c */ /* 0x000fe20003f64070 */
[----:B------:R-:W-:Y:S01]  /*1530*/  @!P4 IMAD.IADD R27, R27, 0x1, -R4 ;  /* 0x000000011b1bc824 */ /* 0x000fe200078e0a04 */
[----:B------:R-:W-:Y:S01]  /*1540*/  ISETP.GE.AND P4, PT, R18, RZ, PT ;  /* 0x000000ff1200720c */ /* 0x000fe20003f86270 */
[C---:B------:R-:W-:Y:S01]  /*1550*/  IMAD R35, R4.reuse, R10, R35 ;  /* 0x0000000a04237224 */ /* 0x040fe200078e0223 */
[----:B------:R-:W-:Y:S01]  /*1560*/  ISETP.GT.U32.AND P5, PT, R4, R33, PT ;  /* 0x000000210400720c */ /* 0x000fe20003fa4070 */
[----:B------:R-:W-:Y:S01]  /*1570*/  IMAD.HI.U32 R10, R8, R37, RZ ;  /* 0x00000025080a7227 */ /* 0x000fe200078e00ff */
[----:B------:R-:W-:-:S03]  /*1580*/  LOP3.LUT R18, R6, 0x26, RZ, 0xfc, !PT ;  /* 0x0000002606127812 */ /* 0x000fc600078efcff */
[----:B------:R-:W-:Y:S01]  /*1590*/  @!P6 IMAD.MOV R27, RZ, RZ, -R27 ;  /* 0x000000ffff1be224 */ /* 0x000fe200078e0a1b */
[----:B------:R-:W-:Y:S01]  /*15a0*/  ISETP.GE.AND P6, PT, R20, RZ, PT ;  /* 0x000000ff1400720c */ /* 0x000fe20003fc6270 */
[----:B------:R-:W-:Y:S01]  /*15b0*/  IMAD.MOV R12, RZ, RZ, -R10 ;  /* 0x000000ffff0c7224 */ /* 0x000fe200078e0a0a */
[----:B------:R-:W-:Y:S01]  /*15c0*/  LOP3.LUT R20, R6, 0x28, RZ, 0xfc, !PT ;  /* 0x0000002806147812 */ /* 0x000fe200078efcff */
[----:B------:R-:W-:Y:S01]  /*15d0*/  IMAD.HI.U32 R10, R8, R39, RZ ;  /* 0x00000027080a7227 */ /* 0x000fe200078e00ff */
[----:B------:R-:W-:Y:S02]  /*15e0*/  IABS R45, R18 ;  /* 0x00000012002d7213 */ /* 0x000fe40000000000 */
[----:B------:R-:W-:Y:S01]  /*15f0*/  IABS R47, R20 ;  /* 0x00000014002f7213 */ /* 0x000fe20000000000 */
[----:B------:R-:W-:Y:S02]  /*1600*/  IMAD.MOV R10, RZ, RZ, -R10 ;  /* 0x000000ffff0a7224 */ /* 0x000fe400078e0a0a */
[--C-:B------:R-:W-:Y:S01]  /*1610*/  @!P3 IMAD.IADD R29, R29, 0x1, -R4.reuse ;  /* 0x000000011d1db824 */ /* 0x100fe200078e0a04 */
[----:B------:R-:W-:Y:S01]  /*1620*/  ISETP.GT.U32.AND P3, PT, R4, R35, PT ;  /* 0x000000230400720c */ /* 0x000fe20003f64070 */
[----:B------:R-:W-:-:S02]  /*1630*/  @!P5 IMAD.IADD R33, R33, 0x1, -R4 ;  /* 0x000000012121d824 */ /* 0x000fc400078e0a04 */
[----:B------:R-:W-:Y:S01]  /*1640*/  IMAD R39, R4, R10, R39 ;  /* 0x0000000a04277224 */ /* 0x000fe200078e0227 */
[----:B------:R-:W-:Y:S01]  /*1650*/  LOP3.LUT R10, R6, 0x22, RZ, 0xfc, !PT ;  /* 0x00000022060a7812 */ /* 0x000fe200078efcff */
[--C-:B------:R-:W-:Y:S02]  /*1660*/  @!P2 IMAD.IADD R31, R31, 0x1, -R4.reuse ;  /* 0x000000011f1fa824 */ /* 0x100fe400078e0a04 */
[----:B------:R-:W-:Y:S01]  /*1670*/  @!P6 IMAD.MOV R33, RZ, RZ, -R33 ;  /* 0x000000ffff21e224 */ /* 0x000fe200078e0a21 */
[C---:B------:R-:W-:Y:S01]  /*1680*/  ISETP.GT.U32.AND P6, PT, R4.reuse, R39, PT ;  /* 0x000000270400720c */ /* 0x040fe20003fc4070 */
[----:B------:R-:W-:Y:S01]  /*1690*/  @!P0 IMAD.MOV R29, RZ, RZ, -R29 ;  /* 0x000000ffff1d8224 */ /* 0x000fe200078e0a1d */
[C---:B------:R-:W-:Y:S01]  /*16a0*/  ISETP.GT.U32.AND P2, PT, R4.reuse, R31, PT ;  /* 0x0000001f0400720c */ /* 0x040fe20003f44070 */
[----:B------:R-:W-:Y:S01]  /*16b0*/  IMAD R37, R4, R12, R37 ;  /* 0x0000000c04257224 */ /* 0x000fe200078e0225 */
[----:B------:R-:W-:Y:S01]  /*16c0*/  ISETP.GE.AND P0, PT, R14, RZ, PT ;  /* 0x000000ff0e00720c */ /* 0x000fe20003f06270 */
[----:B------:R-:W-:Y:S01]  /*16d0*/  @!P3 IMAD.IADD R35, R35, 0x1, -R4 ;  /* 0x000000012323b824 */ /* 0x000fe200078e0a04 */
[----:B------:R-:W-:-:S02]  /*16e0*/  LOP3.LUT R14, R6, 0x24, RZ, 0xfc, !PT ;  /* 0x00000024060e7812 */ /* 0x000fc400078efcff */
[----:B------:R-:W-:Y:S02]  /*16f0*/  IABS R41, R10 ;  /* 0x0000000a00297213 */ /* 0x000fe40000000000 */
[C---:B------:R-:W-:Y:S02]  /*1700*/  ISETP.GT.U32.AND P3, PT, R4.reuse, R35, PT ;  /* 0x000000230400720c */ /* 0x040fe40003f64070 */
[----:B------:R-:W-:Y:S01]  /*1710*/  IABS R43, R14 ;  /* 0x0000000e002b7213 */ /* 0x000fe20000000000 */
[--C-:B------:R-:W-:Y:S01]  /*1720*/  @!P6 IMAD.IADD R39, R39, 0x1, -R4.reuse ;  /* 0x000000012727e824 */ /* 0x100fe200078e0a04 */
[----:B------:R-:W-:Y:S01]  /*1730*/  ISETP.GT.U32.AND P5, PT, R4, R37, PT ;  /* 0x000000250400720c */ /* 0x000fe20003fa4070 */
[----:B------:R-:W-:Y:S01]  /*1740*/  @!P2 IMAD.IADD R31, R31, 0x1, -R4 ;  /* 0x000000011f1fa824 */ /* 0x000fe200078e0a04 */
[----:B------:R-:W-:Y:S01]  /*1750*/  ISETP.GE.AND P2, PT, R16, RZ, PT ;  /* 0x000000ff1000720c */ /* 0x000fe20003f46270 */
[----:B------:R-:W-:Y:S01]  /*1760*/  IMAD.HI.U32 R12, R8, R43, RZ ;  /* 0x0000002b080c7227 */ /* 0x000fe200078e00ff */
[----:B------:R-:W-:-:S03]  /*1770*/  ISETP.GT.U32.AND P6, PT, R4, R39, PT ;  /* 0x000000270400720c */ /* 0x000fc60003fc4070 */
[----:B------:R-:W-:Y:S01]  /*1780*/  @!P4 IMAD.MOV R31, RZ, RZ, -R31 ;  /* 0x000000ffff1fc224 */ /* 0x000fe200078e0a1f */
[----:B------:R-:W-:Y:S01]  /*1790*/  ISETP.GE.AND P4, PT, R22, RZ, PT ;  /* 0x000000ff1600720c */ /* 0x000fe20003f86270 */
[----:B------:R-:W-:Y:S01]  /*17a0*/  @!P3 IMAD.IADD R35, R35, 0x1, -R4 ;  /* 0x000000012323b824 */ /* 0x000fe200078e0a04 */
[----:B------:R-:W-:Y:S01]  /*17b0*/  ISETP.GE.AND P3, PT, R10, RZ, PT ;  /* 0x000000ff0a00720c */ /* 0x000fe20003f66270 */
[----:B------:R-:W-:Y:S01]  /*17c0*/  IMAD.MOV R16, RZ, RZ, -R12 ;  /* 0x000000ffff107224 */ /* 0x000fe200078e0a0c */
[----:B------:R-:W-:Y:S01]  /*17d0*/  LOP3.LUT R22, R6, 0x2c, RZ, 0xfc, !PT ;  /* 0x0000002c06167812 */ /* 0x000fe200078efcff */
[----:B------:R-:W-:-:S03]  /*17e0*/  IMAD.HI.U32 R10, R8, R41, RZ ;  /* 0x00000029080a7227 */ /* 0x000fc600078e00ff */
[----:B------:R-:W-:Y:S01]  /*17f0*/  IABS R51, R22 ;  /* 0x0000001600337213 */ /* 0x000fe20000000000 */
[----:B------:R-:W-:Y:S01]  /*1800*/  @!P0 IMAD.MOV R35, RZ, RZ, -R35 ;  /* 0x000000ffff238224 */ /* 0x000fe200078e0a23 */
[----:B------:R-:W-:Y:S01]  /*1810*/  ISETP.GE.AND P0, PT, R14, RZ, PT ;  /* 0x000000ff0e00720c */ /* 0x000fe20003f06270 */
[C---:B------:R-:W-:Y:S02]  /*1820*/  IMAD R43, R4.reuse, R16, R43 ;  /* 0x00000010042b7224 */ /* 0x040fe400078e022b */
[----:B------:R-:W-:Y:S02]  /*1830*/  @!P6 IMAD.IADD R39, R39, 0x1, -R4 ;  /* 0x000000012727e824 */ /* 0x000fe400078e0a04 */
[----:B------:R-:W-:Y:S02]  /*1840*/  IMAD.MOV R14, RZ, RZ, -R10 ;  /* 0x000000ffff0e7224 */ /* 0x000fe400078e0a0a */
[----:B------:R-:W-:Y:S01]  /*1850*/  @!P4 IMAD.MOV R39, RZ, RZ, -R39 ;  /* 0x000000ffff27c224 */ /* 0x000fe200078e0a27 */
[C---:B------:R-:W-:Y:S01]  /*1860*/  ISETP.GT.U32.AND P4, PT, R4.reuse, R43, PT ;  /* 0x0000002b0400720c */ /* 0x040fe20003f84070 */
[----:B------:R-:W-:-:S02]  /*1870*/  IMAD R41, R4, R14, R41 ;  /* 0x0000000e04297224 */ /* 0x000fc400078e0229 */
[----:B------:R-:W-:-:S03]  /*1880*/  IMAD.HI.U32 R12, R8, R47, RZ ;  /* 0x0000002f080c7227 */ /* 0x000fc600078e00ff */
[----:B------:R-:W-:Y:S01]  /*1890*/  ISETP.GT.U32.AND P6, PT, R4, R41, PT ;  /* 0x000000290400720c */ /* 0x000fe20003fc4070 */
[----:B------:R-:W-:Y:S02]  /*18a0*/  @!P5 IMAD.IADD R37, R37, 0x1, -R4 ;  /* 0x000000012525d824 */ /* 0x000fe400078e0a04 */
[----:B------:R-:W-:Y:S02]  /*18b0*/  IMAD.MOV R12, RZ, RZ, -R12 ;  /* 0x000000ffff0c7224 */ /* 0x000fe400078e0a0c */
[----:B------:R-:W-:Y:S01]  /*18c0*/  IMAD.HI.U32 R10, R8, R45, RZ ;  /* 0x0000002d080a7227 */ /* 0x000fe200078e00ff */
[----:B------:R-:W-:-:S03]  /*18d0*/  ISETP.GT.U32.AND P5, PT, R4, R37, PT ;  /* 0x000000250400720c */ /* 0x000fc60003fa4070 */
[--C-:B------:R-:W-:Y:S02]  /*18e0*/  @!P4 IMAD.IADD R43, R43, 0x1, -R4.reuse ;  /* 0x000000012b2bc824 */ /* 0x100fe400078e0a04 */
[C---:B------:R-:W-:Y:S02]  /*18f0*/  IMAD R47, R4.reuse, R12, R47 ;  /* 0x0000000c042f7224 */ /* 0x040fe400078e022f */
[----:B------:R-:W-:Y:S01]  /*1900*/  @!P6 IMAD.IADD R41, R41, 0x1, -R4 ;  /* 0x000000012929e824 */ /* 0x000fe200078e0a04 */
[----:B------:R-:W-:Y:S01]  /*1910*/  ISETP.GT.U32.AND P4, PT, R4, R43, PT ;  /* 0x0000002b0400720c */ /* 0x000fe20003f84070 */
[----:B------:R-:W-:Y:S02]  /*1920*/  IMAD.MOV R10, RZ, RZ, -R10 ;  /* 0x000000ffff0a7224 */ /* 0x000fe400078e0a0a */
[----:B------:R-:W-:Y:S01]  /*1930*/  IMAD.HI.U32 R12, R8, R51, RZ ;  /* 0x00000033080c7227 */ /* 0x000fe200078e00ff */
[----:B------:R-:W-:-:S03]  /*1940*/  ISETP.GT.U32.AND P6, PT, R4, R41, PT ;  /* 0x000000290400720c */ /* 0x000fc60003fc4070 */
[----:B------:R-:W-:Y:S02]  /*1950*/  IMAD R45, R4, R10, R45 ;  /* 0x0000000a042d7224 */ /* 0x000fe400078e022d */
[----:B------:R-:W-:Y:S01]  /*1960*/  @!P5 IMAD.IADD R37, R37, 0x1, -R4 ;  /* 0x000000012525d824 */ /* 0x000fe200078e0a04 */
[----:B------:R-:W-:Y:S01]  /*1970*/  ISETP.GE.AND P5, PT, R18, RZ, PT ;  /* 0x000000ff1200720c */ /* 0x000fe20003fa6270 */
[----:B------:R-:W-:Y:S02]  /*1980*/  IMAD.MOV R12, RZ, RZ, -R12 ;  /* 0x000000ffff0c7224 */ /* 0x000fe400078e0a0c */
[--C-:B------:R-:W-:Y:S01]  /*1990*/  @!P4 IMAD.IADD R43, R43, 0x1, -R4.reuse ;  /* 0x000000012b2bc824 */ /* 0x100fe200078e0a04 */
[----:B------:R-:W-:Y:S01]  /*19a0*/  ISETP.GT.U32.AND P4, PT, R4, R47, PT ;  /* 0x0000002f0400720c */ /* 0x000fe20003f84070 */
[----:B------:R-:W-:Y:S01]  /*19b0*/  @!P2 IMAD.MOV R37, RZ, RZ, -R37 ;  /* 0x000000ffff25a224 */ /* 0x000fe200078e0a25 */
[----:B------:R-:W-:Y:S01]  /*19c0*/  ISETP.GE.AND P2, PT, R20, RZ, PT ;  /* 0x000000ff1400720c */ /* 0x000fe20003f46270 */
[----:B------:R-:W-:Y:S01]  /*19d0*/  @!P6 IMAD.IADD R41, R41, 0x1, -R4 ;  /* 0x000000012929e824 */ /* 0x000fe200078e0a04 */
[C---:B------:R-:W-:Y:S01]  /*19e0*/  ISETP.GT.U32.AND P6, PT, R4.reuse, R45, PT ;  /* 0x0000002d0400720c */ /* 0x040fe20003fc4070 */
[----:B------:R-:W-:Y:S01]  /*19f0*/  IMAD R51, R4, R12, R51 ;  /* 0x0000000c04337224 */ /* 0x000fe200078e0233 */
[----:B------:R-:W-:Y:S01]  /*1a00*/  LOP3.LUT R20, R6, 0x2a, RZ, 0xfc, !PT ;  /* 0x0000002a06147812 */ /* 0x000fe200078efcff */
[----:B------:R-:W-:-:S03]  /*1a10*/  IMAD.HI.U32 R16, R8, R55, RZ ;  /* 0x0000003708107227 */ /* 0x000fc600078e00ff */
[----:B------:R-:W-:Y:S01]  /*1a20*/  IABS R49, R20 ;  /* 0x0000001400317213 */ /* 0x000fe20000000000 */
[----:B------:R-:W-:Y:S02]  /*1a30*/  IMAD.MOV R16, RZ, RZ, -R16 ;  /* 0x000000ffff107224 */ /* 0x000fe400078e0a10 */
[----:B------:R-:W-:Y:S02]  /*1a40*/  @!P4 IMAD.IADD R47, R47, 0x1, -R4 ;  /* 0x000000012f2fc824 */ /* 0x000fe400078e0a04 */
[----:B------:R-:W-:-:S03]  /*1a50*/  IMAD.HI.U32 R10, R8, R49, RZ ;  /* 0x00000031080a7227 */ /* 0x000fc600078e00ff */
[----:B------:R-:W-:Y:S01]  /*1a60*/  ISETP.GT.U32.AND P4, PT, R4, R47, PT ;  /* 0x0000002f0400720c */ /* 0x000fe20003f84070 */
[----:B------:R-:W-:Y:S02]  /*1a70*/  @!P6 IMAD.IADD R45, R45, 0x1, -R4 ;  /* 0x000000012d2de824 */ /* 0x000fe400078e0a04 */
[----:B------:R-:W-:Y:S02]  /*1a80*/  IMAD.MOV R10, RZ, RZ, -R10 ;  /* 0x000000ffff0a7224 */ /* 0x000fe400078e0a0a */
[----:B------:R-:W-:Y:S01]  /*1a90*/  IMAD.HI.U32 R14, R8, R53, RZ ;  /* 0x00000035080e7227 */ /* 0x000fe200078e00ff */
[----:B------:R-:W-:-:S03]  /*1aa0*/  ISETP.GT.U32.AND P6, PT, R4, R45, PT ;  /* 0x0000002d0400720c */ /* 0x000fc60003fc4070 */
[C---:B------:R-:W-:Y:S02]  /*1ab0*/  IMAD R49, R4.reuse, R10, R49 ;  /* 0x0000000a04317224 */ /* 0x040fe400078e0231 */
[----:B------:R-:W-:Y:S01]  /*1ac0*/  IMAD R55, R4, R16, R55 ;  /* 0x0000001004377224 */ /* 0x000fe200078e0237 */
[----:B------:R-:W-:Y:S01]  /*1ad0*/  LOP3.LUT R16, R6, 0x3c, RZ, 0xfc, !PT ;  /* 0x0000003c06107812 */ /* 0x000fe200078efcff */
[----:B------:R-:W-:Y:S01]  /*1ae0*/  @!P4 IMAD.IADD R47, R47, 0x1, -R4 ;  /* 0x000000012f2fc824 */ /* 0x000fe200078e0a04 */
[----:B------:R-:W-:Y:S01]  /*1af0*/  ISETP.GT.U32.AND P4, PT, R4, R51, PT ;  /* 0x000000330400720c */ /* 0x000fe20003f84070 */
[----:B------:R-:W-:Y:S01]  /*1b00*/  IMAD.MOV R14, RZ, RZ, -R14 ;  /* 0x000000ffff0e7224 */ /* 0x000fe200078e0a0e */
[----:B------:R-:W-:Y:S01]  /*1b10*/  IABS R69, R16 ;  /* 0x0000001000457213 */ /* 0x000fe20000000000 */
[----:B------:R-:W-:-:S04]  /*1b20*/  IMAD.HI.U32 R18, R8, R59, RZ ;  /* 0x0000003b08127227 */ /* 0x000fc800078e00ff */
[----:B------:R-:W-:Y:S01]  /*1b30*/  @!P6 IMAD.IADD R45, R45, 0x1, -R4 ;  /* 0x000000012d2de824 */ /* 0x000fe200078e0a04 */
[C---:B------:R-:W-:Y:S01]  /*1b40*/  ISETP.GT.U32.AND P6, PT, R4.reuse, R49, PT ;  /* 0x000000310400720c */ /* 0x040fe20003fc4070 */
[C---:B------:R-:W-:Y:S02]  /*1b50*/  IMAD R53, R4.reuse, R14, R53 ;  /* 0x0000000e04357224 */ /* 0x040fe400078e0235 */
[----:B------:R-:W-:Y:S02]  /*1b60*/  IMAD.MOV R18, RZ, RZ, -R18 ;  /* 0x000000ffff127224 */ /* 0x000fe400078e0a12 */
[----:B------:R-:W-:Y:S01]  /*1b70*/  @!P4 IMAD.IADD R51, R51, 0x1, -R4 ;  /* 0x000000013333c824 */ /* 0x000fe200078e0a04 */
[C---:B------:R-:W-:Y:S01]  /*1b80*/  ISETP.GT.U32.AND P4, PT, R4.reuse, R55, PT ;  /* 0x000000370400720c */ /* 0x040fe20003f84070 */
[----:B------:R-:W-:Y:S01]  /*1b90*/  IMAD R59, R4, R18, R59 ;  /* 0x00000012043b7224 */ /* 0x000fe200078e023b */
[----:B------:R-:W-:Y:S01]  /*1ba0*/  LOP3.LUT R18, R6, 0x34, RZ, 0xfc, !PT ;  /* 0x0000003406127812 */ /* 0x000fe200078efcff */
[----:B------:R-:W-:-:S02]  /*1bb0*/  @!P3 IMAD.MOV R41, RZ, RZ, -R41 ;  /* 0x000000ffff29b224 */ /* 0x000fc400078e0a29 */
[----:B------:R-:W-:Y:S01]  /*1bc0*/  IMAD.HI.U32 R10, R8, R63, RZ ;  /* 0x0000003f080a7227 */ /* 0x000fe200078e00ff */
[----:B------:R-:W-:-:S03]  /*1bd0*/  IABS R61, R18 ;  /* 0x00000012003d7213 */ /* 0x000fc60000000000 */
[----:B------:R-:W-:Y:S01]  /*1be0*/  @!P6 IMAD.IADD R49, R49, 0x1, -R4 ;  /* 0x000000013131e824 */ /* 0x000fe200078e0a04 */
[----:B------:R-:W-:Y:S01]  /*1bf0*/  ISETP.GT.U32.AND P6, PT, R4, R53, PT ;  /* 0x000000350400720c */ /* 0x000fe20003fc4070 */
[----:B------:R-:W-:-:S03]  /*1c00*/  IMAD.HI.U32 R6, R8, R61, RZ ;  /* 0x0000003d08067227 */ /* 0x000fc600078e00ff */
[C---:B------:R-:W-:Y:S01]  /*1c10*/  ISETP.GT.U32.AND P3, PT, R4.reuse, R49, PT ;  /* 0x000000310400720c */ /* 0x040fe20003f64070 */
[----:B------:R-:W-:Y:S01]  /*1c20*/  @!P4 IMAD.IADD R55, R55, 0x1, -R4 ;  /* 0x000000013737c824 */ /* 0x000fe200078e0a04 */
[----:B------:R-:W-:Y:S01]  /*1c30*/  ISETP.GT.U32.AND P4, PT, R4, R51, PT ;  /* 0x000000330400720c */ /* 0x000fe20003f84070 */
[----:B------:R-:W-:-:S04]  /*1c40*/  IMAD.HI.U32 R12, R8, R65, RZ ;  /* 0x00000041080c7227 */ /* 0x000fc800078e00ff */
[----:B------:R-:W-:Y:S02]  /*1c50*/  IMAD.MOV R6, RZ, RZ, -R6 ;  /* 0x000000ffff067224 */ /* 0x000fe400078e0a06 */
[----:B------:R-:W-:Y:S01]  /*1c60*/  @!P6 IMAD.IADD R53, R53, 0x1, -R4 ;  /* 0x000000013535e824 */ /* 0x000fe200078e0a04 */
[C---:B------:R-:W-:Y:S01]  /*1c70*/  ISETP.GT.U32.AND P6, PT, R4.reuse, R59, PT ;  /* 0x0000003b0400720c */ /* 0x040fe20003fc4070 */
[----:B------:R-:W-:Y:S02]  /*1c80*/  IMAD.MOV R10, RZ, RZ, -R10 ;  /* 0x000000ffff0a7224 */ /* 0x000fe400078e0a0a */
[----:B------:R-:W-:Y:S02]  /*1c90*/  IMAD.MOV R12, RZ, RZ, -R12 ;  /* 0x000000ffff0c7224 */ /* 0x000fe400078e0a0c */
[C---:B------:R-:W-:Y:S02]  /*1ca0*/  IMAD R61, R4.reuse, R6, R61 ;  /* 0x00000006043d7224 */ /* 0x040fe400078e023d */
[C---:B------:R-:W-:Y:S01]  /*1cb0*/  IMAD R63, R4.reuse, R10, R63 ;  /* 0x0000000a043f7224 */ /* 0x040fe200078e023f */
[----:B------:R-:W2:Y:S01]  /*1cc0*/  LDS R6, [UR9] ;  /* 0x00000009ff067984 */ /* 0x000ea20008000800 */
[----:B------:R-:W-:-:S02]  /*1cd0*/  IMAD R65, R4, R12, R65 ;  /* 0x0000000c04417224 */ /* 0x000fc400078e0241 */
[----:B------:R-:W-:Y:S01]  /*1ce0*/  @!P0 IMAD.MOV R43, RZ, RZ, -R43 ;  /* 0x000000ffff2b8224 */ /* 0x000fe200078e0a2b */
[----:B------:R-:W-:Y:S01]  /*1cf0*/  ISETP.GT.U32.AND P0, PT, R4, R53, PT ;  /* 0x000000350400720c */ /* 0x000fe20003f04070 */
[----:B------:R-:W-:-:S04]  /*1d00*/  IMAD.HI.U32 R14, R8, R67, RZ ;  /* 0x00000043080e7227 */ /* 0x000fc800078e00ff */
[----:B------:R-:W-:Y:S01]  /*1d10*/  @!P5 IMAD.MOV R45, RZ, RZ, -R45 ;  /* 0x000000ffff2dd224 */ /* 0x000fe200078e0a2d */
[C---:B------:R-:W-:Y:S01]  /*1d20*/  ISETP.GT.U32.AND P5, PT, R4.reuse, R55, PT ;  /* 0x000000370400720c */ /* 0x040fe20003fa4070 */
[----:B------:R-:W-:Y:S01]  /*1d30*/  @!P2 IMAD.MOV R47, RZ, RZ, -R47 ;  /* 0x000000ffff2fa224 */ /* 0x000fe200078e0a2f */
[C---:B------:R-:W-:Y:S01]  /*1d40*/  ISETP.GT.U32.AND P2, PT, R4.reuse, R61, PT ;  /* 0x0000003d0400720c */ /* 0x040fe20003f44070 */
[--C-:B------:R-:W-:Y:S01]  /*1d50*/  @!P3 IMAD.IADD R49, R49, 0x1, -R4.reuse ;  /* 0x000000013131b824 */ /* 0x100fe200078e0a04 */
[C---:B------:R-:W-:Y:S01]  /*1d60*/  ISETP.GT.U32.AND P3, PT, R4.reuse, R63, PT ;  /* 0x0000003f0400720c */ /* 0x040fe20003f64070 */
[----:B------:R-:W-:Y:S01]  /*1d70*/  @!P4 IMAD.IADD R51, R51, 0x1, -R4 ;  /* 0x000000013333c824 */ /* 0x000fe200078e0a04 */
[----:B------:R-:W-:Y:S01]  /*1d80*/  ISETP.GT.U32.AND P4, PT, R4, R65, PT ;  /* 0x000000410400720c */ /* 0x000fe20003f84070 */
[----:B------:R-:W-:-:S04]  /*1d90*/  IMAD.HI.U32 R8, R8, R69, RZ ;  /* 0x0000004508087227 */ /* 0x000fc800078e00ff */
[----:B------:R-:W-:Y:S02]  /*1da0*/  IMAD.MOV R14, RZ, RZ, -R14 ;  /* 0x000000ffff0e7224 */ /* 0x000fe400078e0a0e */
[----:B------:R-:W-:Y:S02]  /*1db0*/  @!P6 IMAD.IADD R59, R59, 0x1, -R4 ;  /* 0x000000013b3be824 */ /* 0x000fe400078e0a04 */
[----:B------:R-:W-:Y:S02]  /*1dc0*/  IMAD.MOV R8, RZ, RZ, -R8 ;  /* 0x000000ffff087224 */ /* 0x000fe400078e0a08 */
[C---:B------:R-:W-:Y:S01]  /*1dd0*/  IMAD R67, R4.reuse, R14, R67 ;  /* 0x0000000e04437224 */ /* 0x040fe200078e0243 */
[C---:B------:R-:W-:Y:S01]  /*1de0*/  ISETP.GT.U32.AND P6, PT, R4.reuse, R59, PT ;  /* 0x0000003b0400720c */ /* 0x040fe20003fc4070 */
[C---:B------:R-:W-:Y:S01]  /*1df0*/  IMAD R69, R4.reuse, R8, R69 ;  /* 0x0000000804457224 */ /* 0x040fe200078e0245 */
[----:B------:R-:W-:Y:S01]  /*1e00*/  SHF.R.U32.HI R8, RZ, 0x5, R0 ;  /* 0x00000005ff087819 */ /* 0x000fe20000011600 */
[--C-:B------:R-:W-:Y:S01]  /*1e10*/  @!P0 IMAD.IADD R53, R53, 0x1, -R4.reuse ;  /* 0x0000000135358824 */ /* 0x100fe200078e0a04 */
[C---:B------:R-:W-:Y:S01]  /*1e20*/  ISETP.GT.U32.AND P0, PT, R4.reuse, R67, PT ;  /* 0x000000430400720c */ /* 0x040fe20003f04070 */
[--C-:B------:R-:W-:Y:S01]  /*1e30*/  @!P5 IMAD.IADD R55, R55, 0x1, -R4.reuse ;  /* 0x000000013737d824 */ /* 0x100fe200078e0a04 */
[----:B------:R-:W-:Y:S01]  /*1e40*/  ISETP.GT.U32.AND P5, PT, R4, R69, PT ;  /* 0x000000450400720c */ /* 0x000fe20003fa4070 */
[--C-:B------:R-:W-:Y:S01]  /*1e50*/  @!P2 IMAD.IADD R61, R61, 0x1, -R4.reuse ;  /* 0x000000013d3da824 */ /* 0x100fe200078e0a04 */
[----:B------:R-:W-:Y:S01]  /*1e60*/  ISETP.GE.AND P2, PT, R22, RZ, PT ;  /* 0x000000ff1600720c */ /* 0x000fe20003f46270 */
[--C-:B------:R-:W-:Y:S01]  /*1e70*/  @!P3 IMAD.IADD R63, R63, 0x1, -R4.reuse ;  /* 0x000000013f3fb824 */ /* 0x100fe200078e0a04 */
[----:B------:R-:W-:Y:S01]  /*1e80*/  ISETP.GE.AND P3, PT, R24, RZ, PT ;  /* 0x000000ff1800720c */ /* 0x000fe20003f66270 */
[--C-:B------:R-:W-:Y:S01]  /*1e90*/  @!P4 IMAD.IADD R65, R65, 0x1, -R4.reuse ;  /* 0x000000014141c824 */ /* 0x100fe200078e0a04 */
[----:B------:R-:W-:Y:S01]  /*1ea0*/  ISETP.GE.AND P4, PT, R26, RZ, PT ;  /* 0x000000ff1a00720c */ /* 0x000fe20003f86270 */
[----:B------:R-:W-:Y:S01]  /*1eb0*/  @!P6 IMAD.IADD R59, R59, 0x1, -R4 ;  /* 0x000000013b3be824 */ /* 0x000fe200078e0a04 */
[----:B------:R-:W-:-:S02]  /*1ec0*/  ISETP.GE.AND P6, PT, R20, RZ, PT ;  /* 0x000000ff1400720c */ /* 0x000fc40003fc6270 */
[----:B------:R-:W-:Y:S01]  /*1ed0*/  R2UR UR16, R8 ;  /* 0x00000000081072ca */ /* 0x000fe200000e0000 */
[--C-:B------:R-:W-:Y:S01]  /*1ee0*/  @!P0 IMAD.IADD R67, R67, 0x1, -R4.reuse ;  /* 0x0000000143438824 */ /* 0x100fe200078e0a04 */
[----:B------:R-:W-:Y:S01]  /*1ef0*/  ISETP.GE.AND P0, PT, R28, RZ, PT ;  /* 0x000000ff1c00720c */ /* 0x000fe20003f06270 */
[----:B------:R-:W-:Y:S01]  /*1f00*/  @!P5 IMAD.IADD R69, R69, 0x1, -R4 ;  /* 0x000000014545d824 */ /* 0x000fe200078e0a04 */
[C---:B------:R-:W-:Y:S01]  /*1f10*/  ISETP.GT.U32.AND P5, PT, R4.reuse, R61, PT ;  /* 0x0000003d0400720c */ /* 0x040fe20003fa4070 */
[----:B------:R-:W-:Y:S01]  /*1f20*/  @!P2 IMAD.MOV R51, RZ, RZ, -R51 ;  /* 0x000000ffff33a224 */ /* 0x000fe200078e0a33 */
[C---:B------:R-:W-:Y:S01]  /*1f30*/  ISETP.GT.U32.AND P2, PT, R4.reuse, R63, PT ;  /* 0x0000003f0400720c */ /* 0x040fe20003f44070 */
[----:B------:R-:W-:Y:S01]  /*1f40*/  @!P3 IMAD.MOV R53, RZ, RZ, -R53 ;  /* 0x000000ffff35b224 */ /* 0x000fe200078e0a35 */
[C---:B------:R-:W-:Y:S01]  /*1f50*/  ISETP.GT.U32.AND P3, PT, R4.reuse, R65, PT ;  /* 0x000000410400720c */ /* 0x040fe20003f64070 */
[----:B------:R-:W-:Y:S01]  /*1f60*/  @!P4 IMAD.MOV R55, RZ, RZ, -R55 ;  /* 0x000000ffff37c224 */ /* 0x000fe200078e0a37 */
[C---:B------:R-:W-:Y:S01]  /*1f70*/  ISETP.GT.U32.AND P4, PT, R4.reuse, R67, PT ;  /* 0x000000430400720c */ /* 0x040fe20003f84070 */
[----:B------:R-:W-:Y:S01]  /*1f80*/  @!P6 IMAD.MOV R49, RZ, RZ, -R49 ;  /* 0x000000ffff31e224 */ /* 0x000fe200078e0a31 */
[----:B------:R-:W-:Y:S01]  /*1f90*/  ISETP.GT.U32.AND P6, PT, R4, R69, PT ;  /* 0x000000450400720c */ /* 0x000fe20003fc4070 */
[----:B------:R-:W-:Y:S01]  /*1fa0*/  USHF.L.U32 UR4, UR16, 0x15, URZ ;  /* 0x0000001510047899 */ /* 0x000fe200080006ff */
[----:B------:R-:W-:Y:S01]  /*1fb0*/  SHF.R.U32.HI R20, RZ, 0x6, R0 ;  /* 0x00000006ff147819 */ /* 0x000fe20000011600 */
[----:B------:R-:W-:Y:S01]  /*1fc0*/  @!P0 IMAD.MOV R59, RZ, RZ, -R59 ;  /* 0x000000ffff3b8224 */ /* 0x000fe200078e0a3b */
[----:B------:R-:W-:Y:S01]  /*1fd0*/  ISETP.GE.AND P0, PT, R18, RZ, PT ;  /* 0x000000ff1200720c */ /* 0x000fe20003f06270 */
[--C-:B------:R-:W-:Y:S01]  /*1fe0*/  @!P5 IMAD.IADD R61, R61, 0x1, -R4.reuse ;  /* 0x000000013d3dd824 */ /* 0x100fe200078e0a04 */
[----:B------:R-:W-:Y:S01]  /*1ff0*/  ISETP.GE.AND P5, PT, R30, RZ, PT ;  /* 0x000000ff1e00720c */ /* 0x000fe20003fa6270 */
[--C-:B------:R-:W-:Y:S01]  /*2000*/  @!P2 IMAD.IADD R63, R63, 0x1, -R4.reuse ;  /* 0x000000013f3fa824 */ /* 0x100fe200078e0a04 */
[----:B------:R-:W-:Y:S01]  /*2010*/  ISETP.GE.AND P2, PT, R32, RZ, PT ;  /* 0x000000ff2000720c */ /* 0x000fe20003f46270 */
[--C-:B------:R-:W-:Y:S01]  /*2020*/  @!P3 IMAD.IADD R65, R65, 0x1, -R4.reuse ;  /* 0x000000014141b824 */ /* 0x100fe200078e0a04 */
[----:B------:R-:W-:Y:S01]  /*2030*/  ISETP.GE.AND P3, PT, R34, RZ, PT ;  /* 0x000000ff2200720c */ /* 0x000fe20003f66270 */
[--C-:B------:R-:W-:Y:S01]  /*2040*/  @!P4 IMAD.IADD R67, R67, 0x1, -R4.reuse ;  /* 0x000000014343c824 */ /* 0x100fe200078e0a04 */
[----:B------:R-:W-:Y:S01]  /*2050*/  ISETP.GE.AND P4, PT, R16, RZ, PT ;  /* 0x000000ff1000720c */ /* 0x000fe20003f86270 */
[----:B------:R-:W-:Y:S01]  /*2060*/  @!P6 IMAD.IADD R69, R69, 0x1, -R4 ;  /* 0x000000014545e824 */ /* 0x000fe200078e0a04 */
[----:B------:R-:W-:Y:S01]  /*2070*/  ISETP.GE.AND P6, PT, R2, RZ, PT ;  /* 0x000000ff0200720c */ /* 0x000fe20003fc6270 */
[----:B------:R-:W-:Y:S01]  /*2080*/  USHF.L.U32 UR5, UR16, 0x3, URZ ;  /* 0x0000000310057899 */ /* 0x000fe200080006ff */
[----:B------:R-:W-:Y:S01]  /*2090*/  LOP3.LUT R4, RZ, R57, RZ, 0x33, !PT ;  /* 0x00000039ff047212 */ /* 0x000fe200078e33ff */
[----:B------:R-:W-:Y:S01]  /*20a0*/  @!P0 IMAD.MOV R61, RZ, RZ, -R61 ;  /* 0x000000ffff3d8224 */ /* 0x000fe200078e0a3d */
[----:B------:R-:W-:Y:S01]  /*20b0*/  ISETP.NE.AND P0, PT, R56, RZ, PT ;  /* 0x000000ff3800720c */ /* 0x000fe20003f05270 */
[----:B------:R-:W-:Y:S01]  /*20c0*/  @!P5 IMAD.MOV R63, RZ, RZ, -R63 ;  /* 0x000000ffff3fd224 */ /* 0x000fe200078e0a3f */
[----:B------:R-:W-:Y:S01]  /*20d0*/  ISETP.NE.AND P5, PT, R57, RZ, PT ;  /* 0x000000ff3900720c */ /* 0x000fe20003fa5270 */
[----:B------:R-:W-:Y:S01]  /*20e0*/  @!P2 IMAD.MOV R65, RZ, RZ, -R65 ;  /* 0x000000ffff41a224 */ /* 0x000fe200078e0a41 */
[----:B------:R-:W-:Y:S01]  /*20f0*/  SGXT.U32 R20, R20, 0x2 ;  /* 0x000000021414781a */ /* 0x000fe20000000000 */
[----:B------:R-:W-:Y:S01]  /*2100*/  @!P3 IMAD.MOV R67, RZ, RZ, -R67 ;  /* 0x000000ffff43b224 */ /* 0x000fe200078e0a43 */
[C---:B------:R-:W-:Y:S01]  /*2110*/  SEL R97, R4.reuse, R7, !P5 ;  /* 0x0000000704617207 */ /* 0x040fe20006800000 */
[----:B------:R-:W-:Y:S01]  /*2120*/  @!P4 IMAD.MOV R69, RZ, RZ, -R69 ;  /* 0x000000ffff45c224 */ /* 0x000fe200078e0a45 */
[C---:B------:R-:W-:Y:S01]  /*2130*/  SEL R99, R4.reuse, R9, !P5 ;  /* 0x0000000904637207 */ /* 0x040fe20006800000 */
[----:B------:R-:W-:Y:S01]  /*2140*/  IMAD.MOV.U32 R8, RZ, RZ, R5 ;  /* 0x000000ffff087224 */ /* 0x000fe200078e0005 */
[----:B------:R-:W-:Y:S01]  /*2150*/  SEL R101, R4, R11, !P5 ;  /* 0x0000000b04657207 */ /* 0x000fe20006800000 */
[----:B-1----:R-:W-:Y:S01]  /*2160*/  IMAD R9, R20, R128, RZ ;  /* 0x0000008014097224 */ /* 0x002fe200078e02ff */
[C---:B------:R-:W-:Y:S01]  /*2170*/  SEL R103, R4.reuse, R13, !P5 ;  /* 0x0000000d04677207 */ /* 0x040fe20006800000 */
[----:B------:R-:W-:Y:S01]  /*2180*/  ULOP3.LUT UR4, UR4, 0x600000, URZ, 0xc0, !UPT ;  /* 0x0060000004047892 */ /* 0x000fe2000f8ec0ff */
[C---:B------:R-:W-:Y:S01]  /*2190*/  SEL R105, R4.reuse, R15, !P5 ;  /* 0x0000000f04697207 */ /* 0x040fe20006800000 */
[----:B------:R-:W-:Y:S01]  /*21a0*/  ULOP3.LUT UR5, UR5, 0x20, URZ, 0xc0, !UPT ;  /* 0x0000002005057892 */ /* 0x000fe2000f8ec0ff */
[C---:B------:R-:W-:Y:S01]  /*21b0*/  SEL R107, R4.reuse, R17, !P5 ;  /* 0x00000011046b7207 */ /* 0x040fe20006800000 */
[----:B------:R-:W-:Y:S01]  /*21c0*/  @!P6 IMAD.MOV R8, RZ, RZ, -R8 ;  /* 0x000000ffff08e224 */ /* 0x000fe200078e0a08 */
[----:B------:R-:W-:Y:S01]  /*21d0*/  SEL R109, R4, R19, !P5 ;  /* 0x00000013046d7207 */ /* 0x000fe20006800000 */
[----:B------:R-:W-:Y:S01]  /*21e0*/  IMAD R73, R128, 0x4, R9 ;  /* 0x0000000480497824 */ /* 0x000fe200078e0209 */
[----:B------:R-:W-:-:S02]  /*21f0*/  SEL R111, R4, R21, !P5 ;  /* 0x00000015046f7207 */ /* 0x000fc40006800000 */
[C---:B------:R-:W-:Y:S02]  /*2200*/  SEL R113, R4.reuse, R23, !P5 ;  /* 0x0000001704717207 */ /* 0x040fe40006800000 */
[C---:B------:R-:W-:Y:S02]  /*2210*/  SEL R115, R4.reuse, R25, !P5 ;  /* 0x0000001904737207 */ /* 0x040fe40006800000 */
[C---:B------:R-:W-:Y:S02]  /*2220*/  SEL R117, R4.reuse, R27, !P5 ;  /* 0x0000001b04757207 */ /* 0x040fe40006800000 */
[C---:B------:R-:W-:Y:S02]  /*2230*/  SEL R119, R4.reuse, R29, !P5 ;  /* 0x0000001d04777207 */ /* 0x040fe40006800000 */
[C---:B------:R-:W-:Y:S02]  /*2240*/  SEL R121, R4.reuse, R31, !P5 ;  /* 0x0000001f04797207 */ /* 0x040fe40006800000 */
        /* <DEDUP_REMOVED lines=18> */
[----:B------:R-:W-:Y:S01]  /*2370*/  SEL R96, R4, R71, !P5 ;  /* 0x0000004704607207 */ /* 0x000fe20006800000 */
[----:B0-----:R-:W-:Y:S01]  /*2380*/  VIADD R4, R172, 0x7f ;  /* 0x0000007fac047836 */ /* 0x001fe20000000000 */
[----:B--2---:R-:W-:-:S02]  /*2390*/  R2UR UR8, R6 ;  /* 0x00000000060872ca */ /* 0x004fc400000e0000 */
[----:B------:R-:W-:Y:S01]  /*23a0*/  @!P0 LOP3.LUT R8, RZ, R56, RZ, 0x33, !PT ;  /* 0x00000038ff088212 */ /* 0x000fe200078e33ff */
[----:B------:R-:W-:Y:S01]  /*23b0*/  BAR.SYNC.DEFER_BLOCKING 0x0 ;  /* 0x0000000000007b1d */ /* 0x000fe20000010000 */
[----:B------:R-:W-:Y:S02]  /*23c0*/  LOP3.LUT P2, RZ, R0, 0xff, RZ, 0xc0, !PT ;  /* 0x000000ff00ff7812 */ /* 0x000fe4000784c0ff */
[----:B------:R-:W-:Y:S02]  /*23d0*/  ISETP.GT.AND P0, PT, R4, 0x7f, PT ;  /* 0x0000007f0400780c */ /* 0x000fe40003f04270 */
[C---:B------:R-:W-:Y:S02]  /*23e0*/  LOP3.LUT R5, R20.reuse, 0x8, RZ, 0xfc, !PT ;  /* 0x0000000814057812 */ /* 0x040fe400078efcff */
[----:B------:R-:W-:Y:S01]  /*23f0*/  LOP3.LUT R6, R20, 0x10, RZ, 0xfc, !PT ;  /* 0x0000001014067812 */ /* 0x000fe200078efcff */
[----:B----4-:R-:W-:Y:S08]  /*2400*/  @P1 BRA `(.L_x_5) ;  /* 0x0000000000181947 */ /* 0x010ff00003800000 */
[----:B------:R-:W-:Y:S01]  /*2410*/  ELECT P3, URZ, PT ;  /* 0x0000000000ff782f */ /* 0x000fe20003860000 */
[----:B------:R-:W-:Y:S01]  /*2420*/  IMAD.MOV.U32 R7, RZ, RZ, 0x1 ;  /* 0x00000001ff077424 */ /* 0x000fe200078e00ff */
[----:B------:R-:W-:Y:S01]  /*2430*/  UMOV UR10, 0x40 ;  /* 0x00000040000a7882 */ /* 0x000fe20000000000 */
[----:B------:R-:W-:Y:S01]  /*2440*/  UVIRTCOUNT.DEALLOC.SMPOOL 0x80 ;  /* 0x000000800000784c */ /* 0x000fe20000000000 */
[----:B------:R-:W-:-:S09]  /*2450*/  ULEA UR10, UR7, UR10, 0x18 ;  /* 0x0000000a070a7291 */ /* 0x000fd2000f8ec0ff */
[----:B------:R0:W-:Y:S03]  /*2460*/  @P3 STS.U8 [UR10], R7 ;  /* 0x00000007ff003988 */ /* 0x0001e6000800000a */
.L_x_5:
[----:B------:R-:W-:Y:S01]  /*2470*/  UIADD3 UR10, UPT, UPT, UR5, UR4, UR8 ;  /* 0x00000004050a7290 */ /* 0x000fe2000fffe008 */
[----:B------:R-:W-:Y:S01]  /*2480*/  IMAD R11, R128, 0x4, R73 ;  /* 0x00000004800b7824 */ /* 0x000fe200078e0249 */
[----:B------:R-:W-:Y:S01]  /*2490*/  VOTEU.ALL UP0, P2 ;  /* 0x0000000000ff7886 */ /* 0x000fe20001000000 */
[----:B------:R-:W-:Y:S01]  /*24a0*/  VOTEU.ALL UP1, P2 ;  /* 0x0000000000ff7886 */ /* 0x000fe20001020000 */
[----:B0-----:R-:W-:Y:S01]  /*24b0*/  IMAD R7, R8, UR17, RZ ;  /* 0x0000001108077c24 */ /* 0x001fe2000f8e02ff */
[----:B------:R-:W-:Y:S01]  /*24c0*/  ISETP.LT.AND P5, PT, R20, R172, P0 ;  /* 0x000000ac1400720c */ /* 0x000fe200007a1270 */
[----:B------:R-:W-:Y:S01]  /*24d0*/  IMAD R13, R128, 0x8, R11 ;  /* 0x00000008800d7824 */ /* 0x000fe200078e020b */
[----:B------:R-:W-:-:S04]  /*24e0*/  @!UP0 UIADD3 UR4, UPT, UPT, -UR11, 0x100000, URZ ;  /* 0x001000000b048890 */ /* 0x000fc8000fffe1ff */
[----:B------:R-:W-:Y:S02]  /*24f0*/  @!UP0 USHF.L.U32 UR5, UR4, 0xb, URZ ;  /* 0x0000000b04058899 */ /* 0x000fe400080006ff */
[----:B------:R-:W-:Y:S01]  /*2500*/  @!UP0 USHF.L.U32 UR4, UR4, 0x1, URZ ;  /* 0x0000000104048899 */ /* 0x000fe200080006ff */
[----:B------:R-:W-:Y:S01]  /*2510*/  STTM.16dp32bit_t0_t15.x16 tmem[UR10], RZ ;  /* 0x000000ff000079ed */ /* 0x000fe20008a0000a */
[----:B------:R-:W-:Y:S01]  /*2520*/  STTM.16dp32bit_t16_t31.x16 tmem[UR10+0x10], RZ ;  /* 0x000010ff000079ed */ /* 0x000fe20008a2000a */
[----:B------:R-:W0:Y:S02]  /*2530*/  FENCE.VIEW.ASYNC.T ;  /* 0x00000000000073c6 */ /* 0x000e240000000200 */
[----:B0-----:R-:W-:Y:S01]  /*2540*/  BAR.SYNC.DEFER_BLOCKING 0x0 ;  /* 0x0000000000007b1d */ /* 0x001fe20000010000 */
[C---:B------:R-:W-:Y:S01]  /*2550*/  IMAD R75, R128.reuse, 0x4, R13 ;  /* 0x00000004804b7824 */ /* 0x040fe200078e020d */
[----:B------:R-:W-:Y:S02]  /*2560*/  IADD3 R84, P6, PT, R7, UR12, RZ ;  /* 0x0000000c07547c10 */ /* 0x000fe4000ffde0ff */
[----:B------:R-:W-:Y:S01]  /*2570*/  ISETP.LT.AND P4, PT, R5, R172, P0 ;  /* 0x000000ac0500720c */ /* 0x000fe20000781270 */
[----:B------:R-:W-:Y:S01]  /*2580*/  IMAD R17, R128, 0x4, R75 ;  /* 0x0000000480117824 */ /* 0x000fe200078e024b */
[----:B------:R-:W-:-:S02]  /*2590*/  LEA.HI.X.SX32 R86, R7, UR13, 0x1, P6 ;  /* 0x0000000d07567c11 */ /* 0x000fc4000b0f0eff */
[C---:B------:R-:W-:Y:S01]  /*25a0*/  IADD3 R8, P6, PT, R9.reuse, R84, RZ ;  /* 0x0000005409087210 */ /* 0x040fe20007fde0ff */
[----:B------:R-:W-:Y:S01]  /*25b0*/  IMAD R19, R128, 0x8, R17 ;  /* 0x0000000880137824 */ /* 0x000fe200078e0211 */
[----:B------:R-:W-:Y:S02]  /*25c0*/  ISETP.LT.AND P3, PT, R6, R172, P0 ;  /* 0x000000ac0600720c */ /* 0x000fe40000761270 */
[----:B------:R-:W-:Y:S01]  /*25d0*/  LEA.HI.X.SX32 R9, R9, R86, 0x1, P6 ;  /* 0x0000005609097211 */ /* 0x000fe200030f0eff */
[C---:B------:R-:W-:Y:S01]  /*25e0*/  IMAD R77, R128.reuse, 0x4, R19 ;  /* 0x00000004804d7824 */ /* 0x040fe200078e0213 */
[C---:B------:R-:W-:Y:S01]  /*25f0*/  IADD3 R10, P6, PT, R11.reuse, R84, RZ ;  /* 0x000000540b0a7210 */ /* 0x040fe20007fde0ff */
[----:B------:R-:W0:Y:S02]  /*2600*/  FENCE.VIEW.ASYNC.S ;  /* 0x00000000000073c6 */ /* 0x000e240000000000 */
[----:B0-----:R0:W1:Y:S02]  /*2610*/  @!UP1 SYNCS.EXCH.64 URZ, [UR6], UR4 ;  /* 0x0000000406ff95b2 */ /* 0x0010640008000100 */
[----:B-1----:R-:W-:Y:S01]  /*2620*/  BAR.SYNC.DEFER_BLOCKING 0x0 ;  /* 0x0000000000007b1d */ /* 0x002fe20000010000 */
[----:B------:R-:W-:Y:S01]  /*2630*/  IMAD R29, R128, 0x4, R77 ;  /* 0x00000004801d7824 */ /* 0x000fe200078e024d */
[----:B------:R-:W-:-:S03]  /*2640*/  LEA.HI.X.SX32 R11, R11, R86, 0x1, P6 ;  /* 0x000000560b0b7211 */ /* 0x000fc600030f0eff */
[----:B------:R-:W-:-:S04]  /*2650*/  IMAD R31, R128, 0x8, R29 ;  /* 0x00000008801f7824 */ /* 0x000fc800078e021d */
[----:B------:R-:W-:Y:S01]  /*2660*/  IMAD R79, R128, 0x4, R31 ;  /* 0x00000004804f7824 */ /* 0x000fe200078e021f */
[----:B------:R-:W-:Y:S01]  /*2670*/  LOP3.LUT R7, R20, 0x18, RZ, 0xfc, !PT ;  /* 0x0000001814077812 */ /* 0x000fe200078efcff */
[----:B0-----:R-:W0:Y:S02]  /*2680*/  LDCU UR4, c[0x0][0x3b0] ;  /* 0x00007600ff0477ac */ /* 0x001e240008000800 */
[----:B------:R-:W-:Y:S01]  /*2690*/  IMAD R33, R128, 0x4, R79 ;  /* 0x0000000480217824 */ /* 0x000fe200078e024f */
[----:B------:R-:W-:-:S03]  /*26a0*/  PRMT R207, RZ, 0x7610, R207 ;  /* 0x00007610ffcf7816 */ /* 0x000fc600000000cf */
[----:B------:R-:W-:Y:S01]  /*26b0*/  IMAD R43, R128, 0x8, R33 ;  /* 0x00000008802b7824 */ /* 0x000fe200078e0221 */
[----:B------:R-:W-:Y:S01]  /*26c0*/  LOP3.LUT R14, R20, 0x20, RZ, 0xfc, !PT ;  /* 0x00000020140e7812 */ /* 0x000fe200078efcff */
[----:B------:R-:W2:Y:S01]  /*26d0*/  @P5 LDG.E.U8 R203, desc[UR18][R8.64] ;  /* 0x0000001208cb5981 */ /* 0x000ea2000c1e1100 */
[C---:B------:R-:W-:Y:S01]  /*26e0*/  IADD3 R12, P5, PT, R13.reuse, R84, RZ ;  /* 0x000000540d0c7210 */ /* 0x040fe20007fbe0ff */
[C---:B------:R-:W-:Y:S02]  /*26f0*/  IMAD R81, R128.reuse, 0x4, R43 ;  /* 0x0000000480517824 */ /* 0x040fe400078e022b */
[----:B------:R-:W3:Y:S01]  /*2700*/  @P4 LDG.E.U8 R205, desc[UR18][R10.64] ;  /* 0x000000120acd4981 */ /* 0x000ee2000c1e1100 */
[----:B------:R-:W-:Y:S02]  /*2710*/  LEA.HI.X.SX32 R13, R13, R86, 0x1, P5 ;  /* 0x000000560d0d7211 */ /* 0x000fe400028f0eff */
[-C--:B------:R-:W-:Y:S01]  /*2720*/  ISETP.LT.AND P5, PT, R7, R172.reuse, P0 ;  /* 0x000000ac0700720c */ /* 0x080fe200007a1270 */
[----:B------:R-:W-:Y:S01]  /*2730*/  IMAD R45, R128, 0x4, R81 ;  /* 0x00000004802d7824 */ /* 0x000fe200078e0251 */
[----:B------:R-:W-:Y:S01]  /*2740*/  ISETP.LT.AND P4, PT, R14, R172, P0 ;  /* 0x000000ac0e00720c */ /* 0x000fe20000781270 */
[----:B------:R-:W4:Y:S01]  /*2750*/  @P3 LDG.E.U8 R207, desc[UR18][R12.64] ;  /* 0x000000120ccf3981 */ /* 0x000f22000c1e1100 */
[-C--:B------:R-:W-:Y:S01]  /*2760*/  IADD3 R16, P3, PT, R17, R84.reuse, RZ ;  /* 0x0000005411107210 */ /* 0x080fe20007f7e0ff */
[----:B------:R-:W-:Y:S01]  /*2770*/  IMAD R47, R128, 0x8, R45 ;  /* 0x00000008802f7824 */ /* 0x000fe200078e022d */
[----:B------:R-:W-:-:S02]  /*2780*/  IADD3 R18, P6, PT, R19, R84, RZ ;  /* 0x0000005413127210 */ /* 0x000fc40007fde0ff */
[----:B------:R-:W-:Y:S02]  /*2790*/  PRMT R209, RZ, 0x7610, R209 ;  /* 0x00007610ffd17816 */ /* 0x000fe400000000d1 */
[----:B------:R-:W-:Y:S02]  /*27a0*/  LOP3.LUT R15, R20, 0x28, RZ, 0xfc, !PT ;  /* 0x00000028140f7812 */ /* 0x000fe400078efcff */
[-C--:B------:R-:W-:Y:S02]  /*27b0*/  LEA.HI.X.SX32 R17, R17, R86.reuse, 0x1, P3 ;  /* 0x0000005611117211 */ /* 0x080fe400018f0eff */
[----:B------:R-:W-:Y:S01]  /*27c0*/  PRMT R211, RZ, 0x7610, R211 ;  /* 0x00007610ffd37816 */ /* 0x000fe200000000d3 */
[----:B------:R-:W-:Y:S01]  /*27d0*/  IMAD R83, R128, 0x4, R47 ;  /* 0x0000000480537824 */ /* 0x000fe200078e022f */
[----:B------:R-:W-:Y:S01]  /*27e0*/  LEA.HI.X.SX32 R19, R19, R86, 0x1, P6 ;  /* 0x0000005613137211 */ /* 0x000fe200030f0eff */
[----:B------:R-:W5:Y:S01]  /*27f0*/  @P5 LDG.E.U8 R209, desc[UR18][R16.64] ;  /* 0x0000001210d15981 */ /* 0x000f62000c1e1100 */
[----:B------:R-:W-:-:S02]  /*2800*/  LOP3.LUT R25, R20, 0x30, RZ, 0xfc, !PT ;  /* 0x0000003014197812 */ /* 0x000fc400078efcff */
[-C--:B------:R-:W-:Y:S01]  /*2810*/  ISETP.LT.AND P3, PT, R15, R172.reuse, P0 ;  /* 0x000000ac0f00720c */ /* 0x080fe20000761270 */
[----:B------:R-:W2:Y:S01]  /*2820*/  @P4 LDG.E.U8 R211, desc[UR18][R18.64] ;  /* 0x0000001212d34981 */ /* 0x000ea2000c1e1100 */
[----:B------:R-:W-:Y:S01]  /*2830*/  ISETP.LT.AND P5, PT, R25, R172, P0 ;  /* 0x000000ac1900720c */ /* 0x000fe200007a1270 */
[C---:B------:R-:W-:Y:S01]  /*2840*/  IMAD R49, R128.reuse, 0x4, R83 ;  /* 0x0000000480317824 */ /* 0x040fe200078e0253 */
[-C--:B------:R-:W-:Y:S02]  /*2850*/  IADD3 R26, P4, PT, R29, R84.reuse, RZ ;  /* 0x000000541d1a7210 */ /* 0x080fe40007f9e0ff */
[----:B------:R-:W-:Y:S01]  /*2860*/  IADD3 R28, P6, PT, R31, R84, RZ ;  /* 0x000000541f1c7210 */ /* 0x000fe20007fde0ff */
[C---:B------:R-:W-:Y:S01]  /*2870*/  IMAD R51, R128.reuse, 0x8, R49 ;  /* 0x0000000880337824 */ /* 0x040fe200078e0231 */
[-C--:B------:R-:W-:Y:S02]  /*2880*/  LEA.HI.X.SX32 R29, R29, R86.reuse, 0x1, P4 ;  /* 0x000000561d1d7211 */ /* 0x080fe400020f0eff */
[----:B------:R-:W-:Y:S01]  /*2890*/  LEA.HI.X.SX32 R31, R31, R86, 0x1, P6 ;  /* 0x000000561f1f7211 */ /* 0x000fe200030f0eff */
[----:B------:R-:W-:Y:S01]  /*28a0*/  IMAD R85, R128, 0x4, R51 ;  /* 0x0000000480557824 */ /* 0x000fe200078e0233 */
[----:B------:R-:W-:Y:S01]  /*28b0*/  PRMT R213, RZ, 0x7610, R213 ;  /* 0x00007610ffd57816 */ /* 0x000fe200000000d5 */
[----:B------:R-:W-:Y:S01]  /*28c0*/  @P3 IMAD.MOV.U32 R22, RZ, RZ, R26 ;  /* 0x000000ffff163224 */ /* 0x000fe200078e001a */
[----:B------:R-:W-:Y:S01]  /*28d0*/  LOP3.LUT R27, R20, 0x38, RZ, 0xfc, !PT ;  /* 0x00000038141b7812 */ /* 0x000fe200078efcff */
[----:B------:R-:W-:Y:S01]  /*28e0*/  @P3 IMAD.MOV.U32 R23, RZ, RZ, R29 ;  /* 0x000000ffff173224 */ /* 0x000fe200078e001d */
[----:B------:R-:W-:Y:S01]  /*28f0*/  PRMT R215, RZ, 0x7610, R215 ;  /* 0x00007610ffd77816 */ /* 0x000fe200000000d7 */
[----:B------:R-:W-:Y:S01]  /*2900*/  IMAD R53, R128, 0x4, R85 ;  /* 0x0000000480357824 */ /* 0x000fe200078e0255 */
[----:B------:R-:W-:Y:S01]  /*2910*/  LEA.HI R21, R0, 0xc, RZ, 0x1a ;  /* 0x0000000c00157811 */ /* 0x000fe200078fd0ff */
[----:B------:R-:W-:Y:S01]  /*2920*/  @P5 IMAD.MOV.U32 R38, RZ, RZ, R28 ;  /* 0x000000ffff265224 */ /* 0x000fe200078e001c */
[----:B------:R-:W2:Y:S01]  /*2930*/  @P3 LDG.E.U8 R213, desc[UR18][R22.64] ;  /* 0x0000001216d53981 */ /* 0x000ea2000c1e1100 */
[----:B------:R-:W-:Y:S01]  /*2940*/  @P5 IMAD.MOV.U32 R39, RZ, RZ, R31 ;  /* 0x000000ffff275224 */ /* 0x000fe200078e001f */
[----:B------:R-:W-:Y:S01]  /*2950*/  IADD3 R30, P3, PT, R33, R84, RZ ;  /* 0x00000054211e7210 */ /* 0x000fe20007f7e0ff */
[----:B------:R-:W-:Y:S01]  /*2960*/  IMAD R55, R128, 0x8, R53 ;  /* 0x0000000880377824 */ /* 0x000fe200078e0235 */
[----:B------:R-:W-:-:S02]  /*2970*/  ISETP.LT.AND P4, PT, R27, R172, P0 ;  /* 0x000000ac1b00720c */ /* 0x000fc40000781270 */
[----:B------:R1:W2:Y:S01]  /*2980*/  @P5 LDG.E.U8 R215, desc[UR18][R38.64] ;  /* 0x0000001226d75981 */ /* 0x0002a2000c1e1100 */
[----:B------:R-:W-:Y:S01]  /*2990*/  IADD3 R40, P5, PT, R45, R84, RZ ;  /* 0x000000542d287210 */ /* 0x000fe20007fbe0ff */
[C---:B------:R-:W-:Y:S01]  /*29a0*/  IMAD R87, R128.reuse, 0x4, R55 ;  /* 0x0000000480577824 */ /* 0x040fe200078e0237 */
[----:B------:R-:W-:Y:S02]  /*29b0*/  LEA.HI.X.SX32 R33, R33, R86, 0x1, P3 ;  /* 0x0000005621217211 */ /* 0x000fe400018f0eff */
[----:B------:R-:W-:Y:S01]  /*29c0*/  IADD3 R42, P3, PT, R47, R84, RZ ;  /* 0x000000542f2a7210 */ /* 0x000fe20007f7e0ff */
[----:B------:R-:W-:Y:S01]  /*29d0*/  IMAD R57, R128, 0x4, R87 ;  /* 0x0000000480397824 */ /* 0x000fe200078e0257 */
[----:B------:R-:W-:Y:S02]  /*29e0*/  LEA.HI.X.SX32 R45, R45, R86, 0x1, P5 ;  /* 0x000000562d2d7211 */ /* 0x000fe400028f0eff */
[----:B-1----:R-:W-:Y:S02]  /*29f0*/  IADD3 R38, P6, PT, R43, R84, RZ ;  /* 0x000000542b267210 */ /* 0x002fe40007fde0ff */
[----:B------:R-:W-:-:S02]  /*2a00*/  LEA.HI R23, R0, 0x2c, RZ, 0x1a ;  /* 0x0000002c00177811 */ /* 0x000fc400078fd0ff */
[----:B------:R-:W-:Y:S01]  /*2a10*/  IADD3 R46, P5, PT, R51, R84, RZ ;  /* 0x00000054332e7210 */ /* 0x000fe20007fbe0ff */
[----:B------:R-:W-:Y:S01]  /*2a20*/  IMAD R59, R21, R128, RZ ;  /* 0x00000080153b7224 */ /* 0x000fe200078e02ff */
[-C--:B------:R-:W-:Y:S02]  /*2a30*/  LEA.HI.X.SX32 R47, R47, R86.reuse, 0x1, P3 ;  /* 0x000000562f2f7211 */ /* 0x080fe400018f0eff */
[C---:B------:R-:W-:Y:S02]  /*2a40*/  LEA.HI R24, R0.reuse, 0x3c, RZ, 0x1a ;  /* 0x0000003c00187811 */ /* 0x040fe400078fd0ff */
[----:B------:R-:W-:Y:S02]  /*2a50*/  LEA.HI.X.SX32 R43, R43, R86, 0x1, P6 ;  /* 0x000000562b2b7211 */ /* 0x000fe400030f0eff */
[----:B------:R-:W-:Y:S02]  /*2a60*/  IADD3 R48, P3, PT, R53, R84, RZ ;  /* 0x0000005435307210 */ /* 0x000fe40007f7e0ff */
[----:B------:R-:W-:-:S02]  /*2a70*/  LEA.HI R22, R0, 0x1c, RZ, 0x1a ;  /* 0x0000001c00167811 */ /* 0x000fc400078fd0ff */
[----:B------:R-:W-:Y:S01]  /*2a80*/  IADD3 R44, P6, PT, R49, R84, RZ ;  /* 0x00000054312c7210 */ /* 0x000fe20007fde0ff */
[----:B------:R-:W-:Y:S01]  /*2a90*/  IMAD R63, R23, R128, RZ ;  /* 0x00000080173f7224 */ /* 0x000fe200078e02ff */
[----:B------:R-:W-:Y:S02]  /*2aa0*/  LEA.HI.X.SX32 R51, R51, R86, 0x1, P5 ;  /* 0x0000005633337211 */ /* 0x000fe400028f0eff */
[----:B------:R-:W-:Y:S02]  /*2ab0*/  LEA.HI R37, R0, 0x5c, RZ, 0x1a ;  /* 0x0000005c00257811 */ /* 0x000fe400078fd0ff */
[----:B------:R-:W-:Y:S01]  /*2ac0*/  IADD3 R52, P5, PT, R57, R84, RZ ;  /* 0x0000005439347210 */ /* 0x000fe20007fbe0ff */
[----:B------:R-:W-:Y:S01]  /*2ad0*/  IMAD R65, R24, R128, RZ ;  /* 0x0000008018417224 */ /* 0x000fe200078e02ff */
[----:B------:R-:W-:Y:S01]  /*2ae0*/  LEA.HI.X.SX32 R53, R53, R86, 0x1, P3 ;  /* 0x0000005635357211 */ /* 0x000fe200018f0eff */
[----:B------:R-:W-:Y:S01]  /*2af0*/  IMAD R61, R22, R128, RZ ;  /* 0x00000080163d7224 */ /* 0x000fe200078e02ff */
[----:B------:R-:W-:-:S02]  /*2b00*/  LEA.HI R39, R0, 0x6c, RZ, 0x1a ;  /* 0x0000006c00277811 */ /* 0x000fc400078fd0ff */
[----:B------:R-:W-:Y:S02]  /*2b10*/  LEA.HI.X.SX32 R49, R49, R86, 0x1, P6 ;  /* 0x0000005631317211 */ /* 0x000fe400030f0eff */
[-C--:B------:R-:W-:Y:S02]  /*2b20*/  IADD3 R54, P3, PT, R59, R84.reuse, RZ ;  /* 0x000000543b367210 */ /* 0x080fe40007f7e0ff */
[----:B------:R-:W-:Y:S02]  /*2b30*/  LEA.HI R35, R0, 0x4c, RZ, 0x1a ;  /* 0x0000004c00237811 */ /* 0x000fe400078fd0ff */
[----:B------:R-:W-:Y:S01]  /*2b40*/  IADD3 R50, P6, PT, R55, R84, RZ ;  /* 0x0000005437327210 */ /* 0x000fe20007fde0ff */
[----:B------:R-:W-:Y:S01]  /*2b50*/  IMAD R69, R37, R128, RZ ;  /* 0x0000008025457224 */ /* 0x000fe200078e02ff */
[----:B------:R-:W-:Y:S02]  /*2b60*/  LEA.HI.X.SX32 R57, R57, R86, 0x1, P5 ;  /* 0x0000005639397211 */ /* 0x000fe400028f0eff */
[----:B------:R-:W-:Y:S01]  /*2b70*/  IADD3 R58, P5, PT, R63, R84, RZ ;  /* 0x000000543f3a7210 */ /* 0x000fe20007fbe0ff */
[----:B------:R-:W-:Y:S01]  /*2b80*/  IMAD R71, R39, R128, RZ ;  /* 0x0000008027477224 */ /* 0x000fe200078e02ff */
[----:B------:R-:W-:Y:S01]  /*2b90*/  LEA.HI.X.SX32 R59, R59, R86, 0x1, P3 ;  /* 0x000000563b3b7211 */ /* 0x000fe200018f0eff */
[----:B------:R-:W-:Y:S01]  /*2ba0*/  IMAD R67, R35, R128, RZ ;  /* 0x0000008023437224 */ /* 0x000fe200078e02ff */
[----:B------:R-:W-:-:S02]  /*2bb0*/  LEA.HI.X.SX32 R55, R55, R86, 0x1, P6 ;  /* 0x0000005637377211 */ /* 0x000fc400030f0eff */
[-C--:B------:R-:W-:Y:S02]  /*2bc0*/  IADD3 R60, P3, PT, R65, R84.reuse, RZ ;  /* 0x00000054413c7210 */ /* 0x080fe40007f7e0ff */
[----:B------:R-:W-:Y:S01]  /*2bd0*/  IADD3 R56, P6, PT, R61, R84, RZ ;  /* 0x000000543d387210 */ /* 0x000fe20007fde0ff */
[----:B------:R-:W-:Y:S01]  /*2be0*/  @P4 IMAD.MOV.U32 R32, RZ, RZ, R30 ;  /* 0x000000ffff204224 */ /* 0x000fe200078e001e */
[----:B------:R-:W-:Y:S02]  /*2bf0*/  PRMT R217, RZ, 0x7610, R217 ;  /* 0x00007610ffd97816 */ /* 0x000fe400000000d9 */
[----:B------:R-:W-:Y:S02]  /*2c00*/  LEA.HI.X.SX32 R63, R63, R86, 0x1, P5 ;  /* 0x000000563f3f7211 */ /* 0x000fe400028f0eff */
[----:B------:R-:W-:Y:S02]  /*2c10*/  IADD3 R64, P5, PT, R69, R84, RZ ;  /* 0x0000005445407210 */ /* 0x000fe40007fbe0ff */
[-C--:B------:R-:W-:Y:S01]  /*2c20*/  LEA.HI.X.SX32 R65, R65, R86.reuse, 0x1, P3 ;  /* 0x0000005641417211 */ /* 0x080fe200018f0eff */
[----:B------:R1:W2:Y:S01]  /*2c30*/  @P4 LDG.E.U8 R217, desc[UR18][R32.64] ;  /* 0x0000001220d94981 */ /* 0x0002a2000c1e1100 */
[----:B------:R-:W-:-:S02]  /*2c40*/  LEA.HI.X.SX32 R61, R61, R86, 0x1, P6 ;  /* 0x000000563d3d7211 */ /* 0x000fc400030f0eff */
[-C--:B------:R-:W-:Y:S02]  /*2c50*/  IADD3 R66, P3, PT, R71, R84.reuse, RZ ;  /* 0x0000005447427210 */ /* 0x080fe40007f7e0ff */
[----:B------:R-:W-:Y:S02]  /*2c60*/  IADD3 R62, P6, PT, R67, R84, RZ ;  /* 0x00000054433e7210 */ /* 0x000fe40007fde0ff */
[----:B------:R-:W-:Y:S02]  /*2c70*/  LEA.HI.X.SX32 R69, R69, R86, 0x1, P5 ;  /* 0x0000005645457211 */ /* 0x000fe400028f0eff */
[----:B------:R-:W-:Y:S02]  /*2c80*/  IADD3 R70, P5, PT, R75, R84, RZ ;  /* 0x000000544b467210 */ /* 0x000fe40007fbe0ff */
[----:B-1----:R-:W-:Y:S02]  /*2c90*/  LOP3.LUT R32, R20, 0x40, RZ, 0xfc, !PT ;  /* 0x0000004014207812 */ /* 0x002fe400078efcff */
[----:B------:R-:W-:-:S02]  /*2ca0*/  LEA.HI.X.SX32 R71, R71, R86, 0x1, P3 ;  /* 0x0000005647477211 */ /* 0x000fc400018f0eff */
[----:B------:R-:W-:Y:S02]  /*2cb0*/  LEA.HI.X.SX32 R67, R67, R86, 0x1, P6 ;  /* 0x0000005643437211 */ /* 0x000fe400030f0eff */
[-C--:B------:R-:W-:Y:S02]  /*2cc0*/  IADD3 R72, P3, PT, R77, R84.reuse, RZ ;  /* 0x000000544d487210 */ /* 0x080fe40007f7e0ff */
[----:B------:R-:W-:Y:S02]  /*2cd0*/  IADD3 R68, P6, PT, R73, R84, RZ ;  /* 0x0000005449447210 */ /* 0x000fe40007fde0ff */
[----:B------:R-:W-:Y:S02]  /*2ce0*/  LEA.HI.X.SX32 R75, R75, R86, 0x1, P5 ;  /* 0x000000564b4b7211 */ /* 0x000fe400028f0eff */
[----:B------:R-:W-:Y:S02]  /*2cf0*/  LEA.HI R41, R0, 0x7c, RZ, 0x1a ;  /* 0x0000007c00297811 */ /* 0x000fe400078fd0ff */
[----:B------:R-:W-:-:S02]  /*2d00*/  ISETP.LT.AND P4, PT, R32, R172, P0 ;  /* 0x000000ac2000720c */ /* 0x000fc40000781270 */
[----:B------:R-:W-:Y:S02]  /*2d10*/  IADD3 R76, P5, PT, R81, R84, RZ ;  /* 0x00000054514c7210 */ /* 0x000fe40007fbe0ff */
[-C--:B------:R-:W-:Y:S02]  /*2d20*/  LEA.HI.X.SX32 R77, R77, R86.reuse, 0x1, P3 ;  /* 0x000000564d4d7211 */ /* 0x080fe400018f0eff */
[----:B------:R-:W-:Y:S02]  /*2d30*/  LEA.HI.X.SX32 R73, R73, R86, 0x1, P6 ;  /* 0x0000005649497211 */ /* 0x000fe400030f0eff */
[-C--:B------:R-:W-:Y:S02]  /*2d40*/  IADD3 R78, P3, PT, R83, R84.reuse, RZ ;  /* 0x00000054534e7210 */ /* 0x080fe40007f7e0ff */
[----:B------:R-:W-:Y:S02]  /*2d50*/  LOP3.LUT R34, R20, 0x48, RZ, 0xfc, !PT ;  /* 0x0000004814227812 */ /* 0x000fe400078efcff */
[----:B------:R-:W-:Y:S01]  /*2d60*/  IADD3 R74, P6, PT, R79, R84, RZ ;  /* 0x000000544f4a7210 */ /* 0x000fe20007fde0ff */
[----:B------:R-:W-:Y:S01]  /*2d70*/  IMAD R89, R41, R128, RZ ;  /* 0x0000008029597224 */ /* 0x000fe200078e02ff */
[----:B------:R-:W-:-:S02]  /*2d80*/  LEA.HI.X.SX32 R81, R81, R86, 0x1, P5 ;  /* 0x0000005651517211 */ /* 0x000fc400028f0eff */
[----:B------:R-:W-:Y:S02]  /*2d90*/  IADD3 R82, P5, PT, R87, R84, RZ ;  /* 0x0000005457527210 */ /* 0x000fe40007fbe0ff */
[-C--:B------:R-:W-:Y:S02]  /*2da0*/  LEA.HI.X.SX32 R83, R83, R86.reuse, 0x1, P3 ;  /* 0x0000005653537211 */ /* 0x080fe400018f0eff */
[----:B------:R-:W-:Y:S02]  /*2db0*/  LEA.HI.X.SX32 R79, R79, R86, 0x1, P6 ;  /* 0x000000564f4f7211 */ /* 0x000fe400030f0eff */
[----:B------:R-:W-:Y:S02]  /*2dc0*/  ISETP.LT.AND P3, PT, R34, R172, P0 ;  /* 0x000000ac2200720c */ /* 0x000fe40000761270 */
[----:B------:R-:W-:Y:S02]  /*2dd0*/  IADD3 R80, P6, PT, R85, R84, RZ ;  /* 0x0000005455507210 */ /* 0x000fe40007fde0ff */
[----:B------:R-:W-:-:S02]  /*2de0*/  LOP3.LUT R36, R20, 0x50, RZ, 0xfc, !PT ;  /* 0x0000005014247812 */ /* 0x000fc400078efcff */
[----:B------:R-:W-:Y:S02]  /*2df0*/  LEA.HI.X.SX32 R87, R87, R86, 0x1, P5 ;  /* 0x0000005657577211 */ /* 0x000fe400028f0eff */
[----:B------:R-:W-:Y:S01]  /*2e00*/  IADD3 R84, P5, PT, R89, R84, RZ ;  /* 0x0000005459547210 */ /* 0x000fe20007fbe0ff */
[----:B------:R-:W-:Y:S01]  /*2e10*/  @P4 IMAD.MOV.U32 R92, RZ, RZ, R38 ;  /* 0x000000ffff5c4224 */ /* 0x000fe200078e0026 */
[----:B------:R-:W-:Y:S01]  /*2e20*/  LEA.HI.X.SX32 R85, R85, R86, 0x1, P6 ;  /* 0x0000005655557211 */ /* 0x000fe200030f0eff */
[----:B------:R-:W-:Y:S01]  /*2e30*/  @P4 IMAD.MOV.U32 R93, RZ, RZ, R43 ;  /* 0x000000ffff5d4224 */ /* 0x000fe200078e002b */
[----:B------:R-:W-:Y:S02]  /*2e40*/  PRMT R219, RZ, 0x7610, R219 ;  /* 0x00007610ffdb7816 */ /* 0x000fe400000000db */
[----:B------:R-:W-:Y:S02]  /*2e50*/  ISETP.LT.AND P6, PT, R36, R172, P0 ;  /* 0x000000ac2400720c */ /* 0x000fe400007c1270 */
[----:B------:R-:W-:-:S02]  /*2e60*/  LEA.HI.X.SX32 R89, R89, R86, 0x1, P5 ;  /* 0x0000005659597211 */ /* 0x000fc400028f0eff */
[----:B------:R-:W-:Y:S01]  /*2e70*/  LOP3.LUT R86, R20, 0x58, RZ, 0xfc, !PT ;  /* 0x0000005814567812 */ /* 0x000fe200078efcff */
[----:B------:R-:W2:Y:S01]  /*2e80*/  @P4 LDG.E.U8 R219, desc[UR18][R92.64] ;  /* 0x000000125cdb4981 */ /* 0x000ea2000c1e1100 */
[----:B------:R-:W-:Y:S01]  /*2e90*/  PRMT R221, RZ, 0x7610, R221 ;  /* 0x00007610ffdd7816 */ /* 0x000fe200000000dd */
[----:B------:R-:W-:Y:S01]  /*2ea0*/  @P3 IMAD.MOV.U32 R94, RZ, RZ, R40 ;  /* 0x000000ffff5e3224 */ /* 0x000fe200078e0028 */
[-C--:B------:R-:W-:Y:S01]  /*2eb0*/  ISETP.LT.AND P4, PT, R86, R172.reuse, P0 ;  /* 0x000000ac5600720c */ /* 0x080fe20000781270 */
[----:B------:R-:W-:Y:S01]  /*2ec0*/  @P3 IMAD.MOV.U32 R95, RZ, RZ, R45 ;  /* 0x000000ffff5f3224 */ /* 0x000fe200078e002d */
[----:B------:R-:W-:Y:S02]  /*2ed0*/  LOP3.LUT R90, R20, 0x60, RZ, 0xfc, !PT ;  /* 0x00000060145a7812 */ /* 0x000fe400078efcff */
[----:B------:R-:W-:Y:S02]  /*2ee0*/  PRMT R223, RZ, 0x7610, R223 ;  /* 0x00007610ffdf7816 */ /* 0x000fe400000000df */
[----:B------:R1:W2:Y:S01]  /*2ef0*/  @P3 LDG.E.U8 R221, desc[UR18][R94.64] ;  /* 0x000000125edd3981 */ /* 0x0002a2000c1e1100 */
[----:B------:R-:W-:-:S02]  /*2f00*/  ISETP.LT.AND P5, PT, R90, R172, P0 ;  /* 0x000000ac5a00720c */ /* 0x000fc400007a1270 */
[----:B------:R-:W-:Y:S02]  /*2f10*/  LOP3.LUT R91, R20, 0x68, RZ, 0xfc, !PT ;  /* 0x00000068145b7812 */ /* 0x000fe400078efcff */
[----:B------:R-:W-:Y:S01]  /*2f20*/  PRMT R225, RZ, 0x7610, R225 ;  /* 0x00007610ffe17816 */ /* 0x000fe200000000e1 */
[----:B-1----:R-:W-:Y:S02]  /*2f30*/  @P6 IMAD.MOV.U32 R94, RZ, RZ, R42 ;  /* 0x000000ffff5e6224 */ /* 0x002fe400078e002a */
[----:B------:R-:W-:Y:S01]  /*2f40*/  @P6 IMAD.MOV.U32 R95, RZ, RZ, R47 ;  /* 0x000000ffff5f6224 */ /* 0x000fe200078e002f */
[----:B------:R-:W-:-:S04]  /*2f50*/  ISETP.LT.AND P3, PT, R91, R172, P0 ;  /* 0x000000ac5b00720c */ /* 0x000fc80000761270 */
[----:B------:R1:W2:Y:S01]  /*2f60*/  @P6 LDG.E.U8 R223, desc[UR18][R94.64] ;  /* 0x000000125edf6981 */ /* 0x0002a2000c1e1100 */
[----:B------:R-:W-:Y:S02]  /*2f70*/  LOP3.LUT R92, R20, 0x70, RZ, 0xfc, !PT ;  /* 0x00000070145c7812 */ /* 0x000fe400078efcff */
[----:B------:R-:W-:Y:S01]  /*2f80*/  PRMT R171, RZ, 0x7610, R171 ;  /* 0x00007610ffab7816 */ /* 0x000fe200000000ab */
[----:B-1----:R-:W-:Y:S02]  /*2f90*/  @P4 IMAD.MOV.U32 R94, RZ, RZ, R44 ;  /* 0x000000ffff5e4224 */ /* 0x002fe400078e002c */
[----:B------:R-:W-:-:S05]  /*2fa0*/  @P4 IMAD.MOV.U32 R95, RZ, RZ, R49 ;  /* 0x000000ffff5f4224 */ /* 0x000fca00078e0031 */
[----:B------:R1:W2:Y:S01]  /*2fb0*/  @P4 LDG.E.U8 R225, desc[UR18][R94.64] ;  /* 0x000000125ee14981 */ /* 0x0002a2000c1e1100 */
[----:B------:R-:W-:Y:S02]  /*2fc0*/  ISETP.LT.AND P4, PT, R92, R172, P0 ;  /* 0x000000ac5c00720c */ /* 0x000fe40000781270 */
[----:B------:R-:W-:Y:S02]  /*2fd0*/  LOP3.LUT R88, R0, 0x7f, RZ, 0xc0, !PT ;  /* 0x0000007f00587812 */ /* 0x000fe400078ec0ff */
[----:B------:R-:W-:Y:S01]  /*2fe0*/  PRMT R181, RZ, 0x7610, R181 ;  /* 0x00007610ffb57816 */ /* 0x000fe200000000b5 */
[----:B-1----:R-:W-:Y:S02]  /*2ff0*/  @P5 IMAD.MOV.U32 R94, RZ, RZ, R46 ;  /* 0x000000ffff5e5224 */ /* 0x002fe400078e002e */
[----:B------:R-:W-:-:S05]  /*3000*/  @P5 IMAD.MOV.U32 R95, RZ, RZ, R51 ;  /* 0x000000ffff5f5224 */ /* 0x000fca00078e0033 */
[----:B------:R1:W2:Y:S01]  /*3010*/  @P5 LDG.E.U8 R171, desc[UR18][R94.64] ;  /* 0x000000125eab5981 */ /* 0x0002a2000c1e1100 */
[----:B------:R-:W-:Y:S01]  /*3020*/  IMAD R93, R88, R129, RZ ;  /* 0x00000081585d7224 */ /* 0x000fe200078e02ff */
[----:B------:R-:W-:Y:S01]  /*3030*/  PRMT R183, RZ, 0x7610, R183 ;  /* 0x00007610ffb77816 */ /* 0x000fe200000000b7 */
[----:B0-----:R-:W-:Y:S02]  /*3040*/  IMAD R97, R97, UR4, RZ ;  /* 0x0000000461617c24 */ /* 0x001fe4000f8e02ff */
[----:B-1----:R-:W-:Y:S02]  /*3050*/  @P3 IMAD.MOV.U32 R94, RZ, RZ, R48 ;  /* 0x000000ffff5e3224 */ /* 0x002fe400078e0030 */
[----:B------:R-:W-:Y:S01]  /*3060*/  @P3 IMAD.MOV.U32 R95, RZ, RZ, R53 ;  /* 0x000000ffff5f3224 */ /* 0x000fe200078e0035 */
[----:B------:R-:W-:Y:S01]  /*3070*/  IADD3 R158, P6, PT, R93, UR14, RZ ;  /* 0x0000000e5d9e7c10 */ /* 0x000fe2000ffde0ff */
[----:B------:R-:W-:-:S03]  /*3080*/  IMAD R99, R99, UR4, RZ ;  /* 0x0000000463637c24 */ /* 0x000fc6000f8e02ff */
[----:B------:R0:W2:Y:S01]  /*3090*/  @P3 LDG.E.U8 R181, desc[UR18][R94.64] ;  /* 0x000000125eb53981 */ /* 0x0000a2000c1e1100 */
[----:B------:R-:W-:Y:S01]  /*30a0*/  IMAD R101, R101, UR4, RZ ;  /* 0x0000000465657c24 */ /* 0x000fe2000f8e02ff */
[----:B------:R-:W-:Y:S01]  /*30b0*/  LEA.HI.X.SX32 R162, R93, UR15, 0x1, P6 ;  /* 0x0000000f5da27c11 */ /* 0x000fe2000b0f0eff */
[----:B------:R-:W-:Y:S02]  /*30c0*/  IMAD R103, R103, UR4, RZ ;  /* 0x0000000467677c24 */ /* 0x000fe4000f8e02ff */
[----:B0-----:R-:W-:Y:S02]  /*30d0*/  @P4 IMAD.MOV.U32 R94, RZ, RZ, R50 ;  /* 0x000000ffff5e4224 */ /* 0x001fe400078e0032 */
[----:B------:R-:W-:Y:S02]  /*30e0*/  @P4 IMAD.MOV.U32 R95, RZ, RZ, R55 ;  /* 0x000000ffff5f4224 */ /* 0x000fe400078e0037 */
[----:B------:R-:W-:Y:S01]  /*30f0*/  IMAD R160, R96, UR4, RZ ;  /* 0x0000000460a07c24 */ /* 0x000fe2000f8e02ff */
[----:B------:R-:W-:-:S02]  /*3100*/  IADD3 R96, P5, PT, R99, R158, RZ ;  /* 0x0000009e63607210 */ /* 0x000fc40007fbe0ff */
[----:B------:R0:W2:Y:S01]  /*3110*/  @P4 LDG.E.U8 R183, desc[UR18][R94.64] ;  /* 0x000000125eb74981 */ /* 0x0000a2000c1e1100 */
[----:B------:R-:W-:Y:S01]  /*3120*/  IMAD R105, R105, UR4, RZ ;  /* 0x0000000469697c24 */ /* 0x000fe2000f8e02ff */
[-C--:B------:R-:W-:Y:S01]  /*3130*/  IADD3 R98, P6, PT, R101, R158.reuse, RZ ;  /* 0x0000009e65627210 */ /* 0x080fe20007fde0ff */
[----:B------:R-:W-:Y:S02]  /*3140*/  IMAD R107, R107, UR4, RZ ;  /* 0x000000046b6b7c24 */ /* 0x000fe4000f8e02ff */
[----:B------:R-:W-:Y:S01]  /*3150*/  IMAD R109, R109, UR4, RZ ;  /* 0x000000046d6d7c24 */ /* 0x000fe2000f8e02ff */
[----:B0-----:R-:W-:Y:S01]  /*3160*/  IADD3 R94, P3, PT, R97, R158, RZ ;  /* 0x0000009e615e7210 */ /* 0x001fe20007f7e0ff */
[----:B------:R-:W-:-:S03]  /*3170*/  IMAD R111, R111, UR4, RZ ;  /* 0x000000046f6f7c24 */ /* 0x000fc6000f8e02ff */
[----:B------:R-:W-:Y:S02]  /*3180*/  LEA.HI.X.SX32 R95, R97, R162, 0x1, P3 ;  /* 0x000000a2615f7211 */ /* 0x000fe400018f0eff */
[----:B------:R-:W-:Y:S02]  /*3190*/  IADD3 R100, P3, PT, R103, R158, RZ ;  /* 0x0000009e67647210 */ /* 0x000fe40007f7e0ff */
[----:B------:R-:W-:Y:S01]  /*31a0*/  LEA.HI.X.SX32 R97, R99, R162, 0x1, P5 ;  /* 0x000000a263617211 */ /* 0x000fe200028f0eff */
[----:B------:R-:W-:Y:S01]  /*31b0*/  IMAD R113, R113, UR4, RZ ;  /* 0x0000000471717c24 */ /* 0x000fe2000f8e02ff */
[----:B------:R-:W-:Y:S02]  /*31c0*/  IADD3 R102, P5, PT, R105, R158, RZ ;  /* 0x0000009e69667210 */ /* 0x000fe40007fbe0ff */
[----:B------:R-:W-:Y:S02]  /*31d0*/  LEA.HI.X.SX32 R99, R101, R162, 0x1, P6 ;  /* 0x000000a265637211 */ /* 0x000fe400030f0eff */
[----:B------:R-:W-:Y:S01]  /*31e0*/  IADD3 R104, P6, PT, R107, R158, RZ ;  /* 0x0000009e6b687210 */ /* 0x000fe20007fde0ff */
[----:B------:R-:W-:Y:S01]  /*31f0*/  IMAD R115, R115, UR4, RZ ;  /* 0x0000000473737c24 */ /* 0x000fe2000f8e02ff */
[----:B------:R-:W-:Y:S01]  /*3200*/  LEA.HI.X.SX32 R101, R103, R162, 0x1, P3 ;  /* 0x000000a267657211 */ /* 0x000fe200018f0eff */
[----:B------:R-:W-:Y:S01]  /*3210*/  IMAD R117, R117, UR4, RZ ;  /* 0x0000000475757c24 */ /* 0x000fe2000f8e02ff */
[----:B------:R-:W-:-:S02]  /*3220*/  IADD3 R106, P3, PT, R109, R158, RZ ;  /* 0x0000009e6d6a7210 */ /* 0x000fc40007f7e0ff */
        /* <DEDUP_REMOVED lines=53> */
[----:B------:R-:W-:-:S02]  /*3580*/  LOP3.LUT R93, R20, 0x78, RZ, 0xfc, !PT ;  /* 0x00000078145d7812 */ /* 0x000fc400078efcff */
[----:B------:R-:W-:Y:S02]  /*3590*/  IADD3 R144, P3, PT, R147, R158, RZ ;  /* 0x0000009e93907210 */ /* 0x000fe40007f7e0ff */
[----:B------:R-:W-:Y:S01]  /*35a0*/  LEA.HI.X.SX32 R141, R143, R162, 0x1, P5 ;  /* 0x000000a28f8d7211 */ /* 0x000fe200028f0eff */
[----:B------:R-:W-:Y:S01]  /*35b0*/  IMAD R157, R157, UR4, RZ ;  /* 0x000000049d9d7c24 */ /* 0x000fe2000f8e02ff */
[----:B------:R-:W-:Y:S02]  /*35c0*/  IADD3 R146, P5, PT, R149, R158, RZ ;  /* 0x0000009e95927210 */ /* 0x000fe40007fbe0ff */
[----:B------:R-:W-:Y:S02]  /*35d0*/  LEA.HI.X.SX32 R143, R145, R162, 0x1, P6 ;  /* 0x000000a2918f7211 */ /* 0x000fe400030f0eff */
[----:B------:R-:W-:Y:S02]  /*35e0*/  IADD3 R148, P6, PT, R151, R158, RZ ;  /* 0x0000009e97947210 */ /* 0x000fe40007fde0ff */
[----:B------:R-:W-:-:S02]  /*35f0*/  ISETP.LT.AND P4, PT, R93, R172, P0 ;  /* 0x000000ac5d00720c */ /* 0x000fc40000781270 */
[----:B------:R-:W-:Y:S01]  /*3600*/  LEA.HI.X.SX32 R145, R147, R162, 0x1, P3 ;  /* 0x000000a293917211 */ /* 0x000fe200018f0eff */
[----:B------:R-:W-:Y:S01]  /*3610*/  IMAD R159, R159, UR4, RZ ;  /* 0x000000049f9f7c24 */ /* 0x000fe2000f8e02ff */
[----:B------:R-:W-:Y:S02]  /*3620*/  IADD3 R150, P3, PT, R153, R158, RZ ;  /* 0x0000009e99967210 */ /* 0x000fe40007f7e0ff */
[----:B------:R-:W-:Y:S02]  /*3630*/  LEA.HI.X.SX32 R147, R149, R162, 0x1, P5 ;  /* 0x000000a295937211 */ /* 0x000fe400028f0eff */
[----:B------:R-:W-:Y:S02]  /*3640*/  IADD3 R152, P5, PT, R155, R158, RZ ;  /* 0x0000009e9b987210 */ /* 0x000fe40007fbe0ff */
[----:B------:R-:W-:Y:S02]  /*3650*/  LEA.HI.X.SX32 R149, R151, R162, 0x1, P6 ;  /* 0x000000a297957211 */ /* 0x000fe400030f0eff */
[----:B------:R-:W-:-:S02]  /*3660*/  IADD3 R154, P6, PT, R157, R158, RZ ;  /* 0x0000009e9d9a7210 */ /* 0x000fc40007fde0ff */
[-C--:B------:R-:W-:Y:S02]  /*3670*/  LEA.HI.X.SX32 R151, R153, R162.reuse, 0x1, P3 ;  /* 0x000000a299977211 */ /* 0x080fe400018f0eff */
[----:B------:R-:W-:Y:S02]  /*3680*/  LEA.HI.X.SX32 R153, R155, R162, 0x1, P5 ;  /* 0x000000a29b997211 */ /* 0x000fe400028f0eff */
[----:B------:R-:W-:Y:S02]  /*3690*/  IADD3 R156, P5, PT, R159, R158, RZ ;  /* 0x0000009e9f9c7210 */ /* 0x000fe40007fbe0ff */
[----:B------:R-:W-:Y:S02]  /*36a0*/  LEA.HI.X.SX32 R155, R157, R162, 0x1, P6 ;  /* 0x000000a29d9b7211 */ /* 0x000fe400030f0eff */
[----:B------:R-:W-:Y:S02]  /*36b0*/  IADD3 R158, P6, PT, R160, R158, RZ ;  /* 0x0000009ea09e7210 */ /* 0x000fe40007fde0ff */
[----:B------:R-:W-:Y:S01]  /*36c0*/  LEA.HI.X.SX32 R157, R159, R162, 0x1, P5 ;  /* 0x000000a29f9d7211 */ /* 0x000fe200028f0eff */
[----:B------:R-:W-:Y:S01]  /*36d0*/  @P4 IMAD.MOV.U32 R161, RZ, RZ, R57 ;  /* 0x000000ffffa14224 */ /* 0x000fe200078e0039 */
[----:B------:R-:W-:-:S02]  /*36e0*/  PRMT R185, RZ, 0x7610, R185 ;  /* 0x00007610ffb97816 */ /* 0x000fc400000000b9 */
[----:B------:R-:W-:Y:S01]  /*36f0*/  LEA.HI.X.SX32 R159, R160, R162, 0x1, P6 ;  /* 0x000000a2a09f7211 */ /* 0x000fe200030f0eff */
[----:B------:R-:W-:Y:S01]  /*3700*/  @P4 IMAD.MOV.U32 R160, RZ, RZ, R52 ;  /* 0x000000ffffa04224 */ /* 0x000fe200078e0034 */
[----:B------:R-:W-:-:S04]  /*3710*/  ISETP.LT.AND P5, PT, R21, R172, P0 ;  /* 0x000000ac1500720c */ /* 0x000fc800007a1270 */
[----:B------:R0:W2:Y:S01]  /*3720*/  @P4 LDG.E.U8 R185, desc[UR18][R160.64] ;  /* 0x00000012a0b94981 */ /* 0x0000a2000c1e1100 */
[----:B------:R-:W-:Y:S02]  /*3730*/  ISETP.LT.AND P4, PT, R22, R172, P0 ;  /* 0x000000ac1600720c */ /* 0x000fe40000781270 */
[----:B------:R-:W-:Y:S02]  /*3740*/  PRMT R170, RZ, 0x7610, R170 ;  /* 0x00007610ffaa7816 */ /* 0x000fe400000000aa */
[----:B------:R-:W-:-:S04]  /*3750*/  PRMT R182, RZ, 0x7610, R182 ;  /* 0x00007610ffb67816 */ /* 0x000fc800000000b6 */
[----:B0-----:R-:W-:Y:S02]  /*3760*/  @P5 IMAD.MOV.U32 R160, RZ, RZ, R54 ;  /* 0x000000ffffa05224 */ /* 0x001fe400078e0036 */
[----:B------:R-:W-:-:S05]  /*3770*/  @P5 IMAD.MOV.U32 R161, RZ, RZ, R59 ;  /* 0x000000ffffa15224 */ /* 0x000fca00078e003b */
[----:B------:R0:W2:Y:S01]  /*3780*/  @P5 LDG.E.U8 R170, desc[UR18][R160.64] ;  /* 0x00000012a0aa5981 */ /* 0x0000a2000c1e1100 */
[----:B------:R-:W-:Y:S01]  /*3790*/  ISETP.LT.AND P5, PT, R23, R172, P0 ;  /* 0x000000ac1700720c */ /* 0x000fe200007a1270 */
[----:B0-----:R-:W-:Y:S02]  /*37a0*/  @P4 IMAD.MOV.U32 R160, RZ, RZ, R56 ;  /* 0x000000ffffa04224 */ /* 0x001fe400078e0038 */
[----:B------:R-:W-:-:S05]  /*37b0*/  @P4 IMAD.MOV.U32 R161, RZ, RZ, R61 ;  /* 0x000000ffffa14224 */ /* 0x000fca00078e003d */
[----:B------:R0:W2:Y:S01]  /*37c0*/  @P4 LDG.E.U8 R182, desc[UR18][R160.64] ;  /* 0x00000012a0b64981 */ /* 0x0000a2000c1e1100 */
[----:B------:R-:W-:Y:S02]  /*37d0*/  ISETP.LT.AND P4, PT, R24, R172, P0 ;  /* 0x000000ac1800720c */ /* 0x000fe40000781270 */
[----:B------:R-:W-:Y:S02]  /*37e0*/  PRMT R184, RZ, 0x7610, R184 ;  /* 0x00007610ffb87816 */ /* 0x000fe400000000b8 */
[----:B------:R-:W-:Y:S01]  /*37f0*/  PRMT R186, RZ, 0x7610, R186 ;  /* 0x00007610ffba7816 */ /* 0x000fe200000000ba */
[----:B0-----:R-:W-:Y:S02]  /*3800*/  @P5 IMAD.MOV.U32 R160, RZ, RZ, R58 ;  /* 0x000000ffffa05224 */ /* 0x001fe400078e003a */
[----:B------:R-:W-:-:S05]  /*3810*/  @P5 IMAD.MOV.U32 R161, RZ, RZ, R63 ;  /* 0x000000ffffa15224 */ /* 0x000fca00078e003f */
[----:B------:R0:W2:Y:S01]  /*3820*/  @P5 LDG.E.U8 R184, desc[UR18][R160.64] ;  /* 0x00000012a0b85981 */ /* 0x0000a2000c1e1100 */
[----:B------:R-:W-:Y:S01]  /*3830*/  ISETP.LT.AND P5, PT, R35, R172, P0 ;  /* 0x000000ac2300720c */ /* 0x000fe200007a1270 */
[----:B0-----:R-:W-:Y:S02]  /*3840*/  @P4 IMAD.MOV.U32 R160, RZ, RZ, R60 ;  /* 0x000000ffffa04224 */ /* 0x001fe400078e003c */
[----:B------:R-:W-:-:S05]  /*3850*/  @P4 IMAD.MOV.U32 R161, RZ, RZ, R65 ;  /* 0x000000ffffa14224 */ /* 0x000fca00078e0041 */
[----:B------:R0:W2:Y:S01]  /*3860*/  @P4 LDG.E.U8 R186, desc[UR18][R160.64] ;  /* 0x00000012a0ba4981 */ /* 0x0000a2000c1e1100 */
[-C--:B------:R-:W-:Y:S02]  /*3870*/  ISETP.LT.AND P4, PT, R37, R172.reuse, P0 ;  /* 0x000000ac2500720c */ /* 0x080fe40000781270 */
[----:B------:R-:W-:Y:S02]  /*3880*/  PRMT R188, RZ, 0x7610, R188 ;  /* 0x00007610ffbc7816 */ /* 0x000fe400000000bc */
[----:B------:R-:W-:Y:S01]  /*3890*/  PRMT R192, RZ, 0x7610, R192 ;  /* 0x00007610ffc07816 */ /* 0x000fe200000000c0 */
[----:B0-----:R-:W-:Y:S02]  /*38a0*/  @P5 IMAD.MOV.U32 R160, RZ, RZ, R62 ;  /* 0x000000ffffa05224 */ /* 0x001fe400078e003e */
[----:B------:R-:W-:Y:S01]  /*38b0*/  @P5 IMAD.MOV.U32 R161, RZ, RZ, R67 ;  /* 0x000000ffffa15224 */ /* 0x000fe200078e0043 */
[----:B------:R-:W-:-:S05]  /*38c0*/  ISETP.LT.AND P6, PT, R41, R172, P0 ;  /* 0x000000ac2900720c */ /* 0x000fca00007c1270 */
[----:B------:R-:W-:Y:S02]  /*38d0*/  @P4 IMAD.MOV.U32 R162, RZ, RZ, R64 ;  /* 0x000000ffffa24224 */ /* 0x000fe400078e0040 */
[----:B------:R-:W-:Y:S01]  /*38e0*/  @P4 IMAD.MOV.U32 R163, RZ, RZ, R69 ;  /* 0x000000ffffa34224 */ /* 0x000fe200078e0045 */
[----:B------:R0:W5:Y:S01]  /*38f0*/  @P5 LDG.E.U8 R188, desc[UR18][R160.64] ;  /* 0x00000012a0bc5981 */ /* 0x000162000c1e1100 */
[----:B------:R-:W-:-:S03]  /*3900*/  ISETP.LT.AND P5, PT, R39, R172, P0 ;  /* 0x000000ac2700720c */ /* 0x000fc600007a1270 */
[----:B------:R1:W5:Y:S01]  /*3910*/  @P4 LDG.E.U8 R192, desc[UR18][R162.64] ;  /* 0x00000012a2c04981 */ /* 0x000362000c1e1100 */
[----:B0-----:R-:W-:-:S04]  /*3920*/  LOP3.LUT R160, R20, 0x4, RZ, 0xfc, !PT ;  /* 0x0000000414a07812 */ /* 0x001fc800078efcff */
[----:B------:R-:W-:-:S05]  /*3930*/  ISETP.LT.AND P4, PT, R160, R172, P0 ;  /* 0x000000aca000720c */ /* 0x000fca0000781270 */
[----:B-1----:R-:W-:Y:S01]  /*3940*/  @P5 IMAD.MOV.U32 R162, RZ, RZ, R66 ;  /* 0x000000ffffa25224 */ /* 0x002fe200078e0042 */
[----:B------:R-:W-:Y:S01]  /*3950*/  PRMT R196, RZ, 0x7610, R196 ;  /* 0x00007610ffc47816 */ /* 0x000fe200000000c4 */
[----:B------:R-:W-:Y:S01]  /*3960*/  @P5 IMAD.MOV.U32 R163, RZ, RZ, R71 ;  /* 0x000000ffffa35224 */ /* 0x000fe200078e0047 */
[----:B------:R-:W-:Y:S01]  /*3970*/  PRMT R200, RZ, 0x7610, R200 ;  /* 0x00007610ffc87816 */ /* 0x000fe200000000c8 */
[----:B------:R-:W-:Y:S02]  /*3980*/  @P6 IMAD.MOV.U32 R164, RZ, RZ, R84 ;  /* 0x000000ffffa46224 */ /* 0x000fe400078e0054 */
[----:B------:R-:W-:Y:S01]  /*3990*/  @P6 IMAD.MOV.U32 R165, RZ, RZ, R89 ;  /* 0x000000ffffa56224 */ /* 0x000fe200078e0059 */
[C---:B------:R-:W-:Y:S01]  /*39a0*/  LOP3.LUT R161, R20.reuse, 0x14, RZ, 0xfc, !PT ;  /* 0x0000001414a17812 */ /* 0x040fe200078efcff */
[----:B------:R0:W5:Y:S01]  /*39b0*/  @P5 LDG.E.U8 R196, desc[UR18][R162.64] ;  /* 0x00000012a2c45981 */ /* 0x000162000c1e1100 */
[----:B------:R-:W-:Y:S02]  /*39c0*/  PRMT R204, RZ, 0x7610, R204 ;  /* 0x00007610ffcc7816 */ /* 0x000fe400000000cc */
[----:B------:R-:W-:Y:S01]  /*39d0*/  ISETP.LT.AND P5, PT, R161, R172, P0 ;  /* 0x000000aca100720c */ /* 0x000fe200007a1270 */
[----:B------:R1:W5:Y:S01]  /*39e0*/  @P6 LDG.E.U8 R200, desc[UR18][R164.64] ;  /* 0x00000012a4c86981 */ /* 0x000362000c1e1100 */
[----:B0-----:R-:W-:Y:S01]  /*39f0*/  LOP3.LUT R162, R20, 0x24, RZ, 0xfc, !PT ;  /* 0x0000002414a27812 */ /* 0x001fe200078efcff */
[----:B-1----:R-:W-:-:S02]  /*3a00*/  @P4 IMAD.MOV.U32 R164, RZ, RZ, R68 ;  /* 0x000000ffffa44224 */ /* 0x002fc400078e0044 */
[----:B------:R-:W-:-:S05]  /*3a10*/  @P4 IMAD.MOV.U32 R165, RZ, RZ, R73 ;  /* 0x000000ffffa54224 */ /* 0x000fca00078e0049 */
[----:B------:R0:W5:Y:S01]  /*3a20*/  @P4 LDG.E.U8 R204, desc[UR18][R164.64] ;  /* 0x00000012a4cc4981 */ /* 0x000162000c1e1100 */
[-C--:B------:R-:W-:Y:S02]  /*3a30*/  ISETP.LT.AND P4, PT, R162, R172.reuse, P0 ;  /* 0x000000aca200720c */ /* 0x080fe40000781270 */
[----:B------:R-:W-:Y:S01]  /*3a40*/  @P5 IMAD.MOV.U32 R166, RZ, RZ, R70 ;  /* 0x000000ffffa65224 */ /* 0x000fe200078e0046 */
[----:B------:R-:W-:Y:S01]  /*3a50*/  PRMT R206, RZ, 0x7610, R206 ;  /* 0x00007610ffce7816 */ /* 0x000fe200000000ce */
[----:B------:R-:W-:Y:S01]  /*3a60*/  @P5 IMAD.MOV.U32 R167, RZ, RZ, R75 ;  /* 0x000000ffffa75224 */ /* 0x000fe200078e004b */
[----:B------:R-:W-:Y:S02]  /*3a70*/  LOP3.LUT R163, R20, 0x34, RZ, 0xfc, !PT ;  /* 0x0000003414a37812 */ /* 0x000fe400078efcff */
[----:B------:R-:W-:Y:S02]  /*3a80*/  PRMT R208, RZ, 0x7610, R208 ;  /* 0x00007610ffd07816 */ /* 0x000fe400000000d0 */
[----:B------:R1:W5:Y:S01]  /*3a90*/  @P5 LDG.E.U8 R206, desc[UR18][R166.64] ;  /* 0x00000012a6ce5981 */ /* 0x000362000c1e1100 */
[----:B------:R-:W-:-:S02]  /*3aa0*/  ISETP.LT.AND P5, PT, R163, R172, P0 ;  /* 0x000000aca300720c */ /* 0x000fc400007a1270 */
[----:B0-----:R-:W-:Y:S01]  /*3ab0*/  LOP3.LUT R164, R20, 0x44, RZ, 0xfc, !PT ;  /* 0x0000004414a47812 */ /* 0x001fe200078efcff */
[----:B-1----:R-:W-:Y:S02]  /*3ac0*/  @P4 IMAD.MOV.U32 R166, RZ, RZ, R72 ;  /* 0x000000ffffa64224 */ /* 0x002fe400078e0048 */
[----:B------:R-:W-:-:S05]  /*3ad0*/  @P4 IMAD.MOV.U32 R167, RZ, RZ, R77 ;  /* 0x000000ffffa74224 */ /* 0x000fca00078e004d */
[----:B------:R-:W5:Y:S01]  /*3ae0*/  @P4 LDG.E.U8 R208, desc[UR18][R166.64] ;  /* 0x00000012a6d04981 */ /* 0x000f62000c1e1100 */
[----:B------:R-:W-:Y:S02]  /*3af0*/  ISETP.LT.AND P4, PT, R164, R172, P0 ;  /* 0x000000aca400720c */ /* 0x000fe40000781270 */
[----:B------:R-:W-:Y:S01]  /*3b00*/  @P5 IMAD.MOV.U32 R168, RZ, RZ, R74 ;  /* 0x000000ffffa85224 */ /* 0x000fe200078e004a */
[----:B------:R-:W-:Y:S01]  /*3b10*/  PRMT R210, RZ, 0x7610, R210 ;  /* 0x00007610ffd27816 */ /* 0x000fe200000000d2 */
[----:B------:R-:W-:Y:S01]  /*3b20*/  @P5 IMAD.MOV.U32 R169, RZ, RZ, R79 ;  /* 0x000000ffffa95224 */ /* 0x000fe200078e004f */
[----:B------:R-:W-:-:S04]  /*3b30*/  PRMT R212, RZ, 0x7610, R212 ;  /* 0x00007610ffd47816 */ /* 0x000fc800000000d4 */
[----:B------:R0:W5:Y:S01]  /*3b40*/  @P5 LDG.E.U8 R210, desc[UR18][R168.64] ;  /* 0x00000012a8d25981 */ /* 0x000162000c1e1100 */
[----:B------:R-:W-:-:S03]  /*3b50*/  LOP3.LUT R165, R20, 0x54, RZ, 0xfc, !PT ;  /* 0x0000005414a57812 */ /* 0x000fc600078efcff */
[----:B0-----:R-:W-:Y:S02]  /*3b60*/  @P4 IMAD.MOV.U32 R168, RZ, RZ, R76 ;  /* 0x000000ffffa84224 */ /* 0x001fe400078e004c */
[----:B------:R-:W-:Y:S01]  /*3b70*/  @P4 IMAD.MOV.U32 R169, RZ, RZ, R81 ;  /* 0x000000ffffa94224 */ /* 0x000fe200078e0051 */
[----:B------:R-:W-:-:S04]  /*3b80*/  LOP3.LUT R166, R20, 0x64, RZ, 0xfc, !PT ;  /* 0x0000006414a67812 */ /* 0x000fc800078efcff */
[----:B------:R0:W5:Y:S01]  /*3b90*/  @P4 LDG.E.U8 R212, desc[UR18][R168.64] ;  /* 0x00000012a8d44981 */ /* 0x000162000c1e1100 */
[-C--:B------:R-:W-:Y:S02]  /*3ba0*/  ISETP.LT.AND P4, PT, R165, R172.reuse, P0 ;  /* 0x000000aca500720c */ /* 0x080fe40000781270 */
[-C--:B------:R-:W-:Y:S02]  /*3bb0*/  ISETP.LT.AND P5, PT, R166, R172.reuse, P0 ;  /* 0x000000aca600720c */ /* 0x080fe400007a1270 */
[----:B------:R-:W-:Y:S02]  /*3bc0*/  LOP3.LUT R167, R20, 0x74, RZ, 0xfc, !PT ;  /* 0x0000007414a77812 */ /* 0x000fe400078efcff */
[-C--:B------:R-:W-:Y:S02]  /*3bd0*/  ISETP.LT.AND P3, PT, R88, R172.reuse, P0 ;  /* 0x000000ac5800720c */ /* 0x080fe40000761270 */
[----:B------:R-:W-:Y:S02]  /*3be0*/  ISETP.LT.AND P0, PT, R167, R172, P0 ;  /* 0x000000aca700720c */ /* 0x000fe40000701270 */
[----:B------:R-:W-:-:S03]  /*3bf0*/  PRMT R214, RZ, 0x7610, R214 ;  /* 0x00007610ffd67816 */ /* 0x000fc600000000d6 */
[----:B0-----:R-:W-:Y:S02]  /*3c00*/  @P4 IMAD.MOV.U32 R168, RZ, RZ, R78 ;  /* 0x000000ffffa84224 */ /* 0x001fe400078e004e */
[----:B------:R-:W-:Y:S01]  /*3c10*/  @P4 IMAD.MOV.U32 R169, RZ, RZ, R83 ;  /* 0x000000ffffa94224 */ /* 0x000fe200078e0053 */
[----:B------:R-:W-:-:S04]  /*3c20*/  PRMT R216, RZ, 0x7610, R216 ;  /* 0x00007610ffd87816 */ /* 0x000fc800000000d8 */
[----:B------:R0:W5:Y:S01]  /*3c30*/  @P4 LDG.E.U8 R214, desc[UR18][R168.64] ;  /* 0x00000012a8d64981 */ /* 0x000162000c1e1100 */
[----:B------:R-:W-:Y:S02]  /*3c40*/  PRMT R218, RZ, 0x7610, R218 ;  /* 0x00007610ffda7816 */ /* 0x000fe400000000da */
[----:B------:R-:W-:Y:S02]  /*3c50*/  PRMT R187, RZ, 0x7610, R187 ;  /* 0x00007610ffbb7816 */ /* 0x000fe400000000bb */
[----:B------:R-:W-:Y:S02]  /*3c60*/  PRMT R189, RZ, 0x7610, R189 ;  /* 0x00007610ffbd7816 */ /* 0x000fe400000000bd */
[----:B------:R-:W-:Y:S02]  /*3c70*/  PRMT R191, RZ, 0x7610, R191 ;  /* 0x00007610ffbf7816 */ /* 0x000fe400000000bf */
[----:B------:R-:W-:Y:S01]  /*3c80*/  PRMT R193, RZ, 0x7610, R193 ;  /* 0x00007610ffc17816 */ /* 0x000fe200000000c1 */
[----:B0-----:R-:W-:Y:S01]  /*3c90*/  @P5 IMAD.MOV.U32 R168, RZ, RZ, R80 ;  /* 0x000000ffffa85224 */ /* 0x001fe200078e0050 */
[----:B------:R-:W-:Y:S01]  /*3ca0*/  PRMT R195, RZ, 0x7610, R195 ;  /* 0x00007610ffc37816 */ /* 0x000fe200000000c3 */
[----:B------:R-:W-:Y:S01]  /*3cb0*/  @P5 IMAD.MOV.U32 R169, RZ, RZ, R85 ;  /* 0x000000ffffa95224 */ /* 0x000fe200078e0055 */
[----:B------:R-:W-:Y:S01]  /*3cc0*/  PRMT R197, RZ, 0x7610, R197 ;  /* 0x00007610ffc57816 */ /* 0x000fe200000000c5 */
[----:B------:R-:W5:Y:S01]  /*3cd0*/  @P3 LDG.E.U8 R187, desc[UR18][R94.64] ;  /* 0x000000125ebb3981 */ /* 0x000f62000c1e1100 */
[----:B------:R-:W-:-:S02]  /*3ce0*/  PRMT R199, RZ, 0x7610, R199 ;  /* 0x00007610ffc77816 */ /* 0x000fc400000000c7 */
[----:B------:R-:W-:Y:S01]  /*3cf0*/  PRMT R201, RZ, 0x7610, R201 ;  /* 0x00007610ffc97816 */ /* 0x000fe200000000c9 */
[----:B------:R0:W5:Y:S01]  /*3d00*/  @P5 LDG.E.U8 R216, desc[UR18][R168.64] ;  /* 0x00000012a8d85981 */ /* 0x000162000c1e1100 */
[----:B------:R-:W-:Y:S02]  /*3d10*/  PRMT R190, RZ, 0x7610, R190 ;  /* 0x00007610ffbe7816 */ /* 0x000fe400000000be */
[----:B------:R-:W-:Y:S01]  /*3d20*/  PRMT R194, RZ, 0x7610, R194 ;  /* 0x00007610ffc27816 */ /* 0x000fe200000000c2 */
[----:B------:R-:W5:Y:S01]  /*3d30*/  @P3 LDG.E.U8 R189, desc[UR18][R102.64] ;  /* 0x0000001266bd3981 */ /* 0x000f62000c1e1100 */
[----:B------:R-:W-:Y:S02]  /*3d40*/  PRMT R198, RZ, 0x7610, R198 ;  /* 0x00007610ffc67816 */ /* 0x000fe400000000c6 */
[----:B------:R-:W-:Y:S01]  /*3d50*/  PRMT R202, RZ, 0x7610, R202 ;  /* 0x00007610ffca7816 */ /* 0x000fe200000000ca */
[----:B------:R-:W5:Y:S01]  /*3d60*/  @P3 LDG.E.U8 R191, desc[UR18][R110.64] ;  /* 0x000000126ebf3981 */ /* 0x000f62000c1e1100 */
        /* <DEDUP_REMOVED lines=15> */
[----:B------:R-:W-:-:S02]  /*3e60*/  PRMT R229, RZ, 0x7610, R229 ;  /* 0x00007610ffe57816 */ /* 0x000fc400000000e5 */
[----:B------:R-:W-:Y:S01]  /*3e70*/  PRMT R231, RZ, 0x7610, R231 ;  /* 0x00007610ffe77816 */ /* 0x000fe200000000e7 */
[----:B------:R-:W5:Y:S01]  /*3e80*/  @P3 LDG.E.U8 R199, desc[UR18][R144.64] ;  /* 0x0000001290c73981 */ /* 0x000f62000c1e1100 */
        /* <DEDUP_REMOVED lines=12> */
[----:B------:R-:W-:-:S03]  /*3f50*/  PRMT R234, RZ, 0x7610, R234 ;  /* 0x00007610ffea7816 */ /* 0x000fc600000000ea */
[----:B------:R-:W5:Y:S04]  /*3f60*/  @P3 LDG.E.U8 R202, desc[UR18][R120.64] ;  /* 0x0000001278ca3981 */ /* 0x000f68000c1e1100 */
        /* <DEDUP_REMOVED lines=19> */
[----:B------:R-:W5:Y:S01]  /*40a0*/  @P3 LDG.E.U8 R234, desc[UR18][R158.64] ;  /* 0x000000129eea3981 */ /* 0x000f62000c1e1100 */
[----:B0-----:R-:W-:-:S04]  /*40b0*/  SHF.R.S32.HI R168, RZ, 0x7, R0 ;  /* 0x00000007ffa87819 */ /* 0x001fc80000011400 */
[----:B------:R-:W-:Y:S01]  /*40c0*/  SGXT R168, R168, 0x1 ;  /* 0x00000001a8a8781a */ /* 0x000fe20000000200 */
[----:B------:R-:W-:-:S04]  /*40d0*/  @!UP0 UIADD3 UR4, UPT, UPT, -UR11, 0x100000, URZ ;  /* 0x001000000b048890 */ /* 0x000fc8000fffe1ff */
[----:B------:R-:W-:Y:S02]  /*40e0*/  @!UP0 USHF.L.U32 UR5, UR4, 0xb, URZ ;  /* 0x0000000b04058899 */ /* 0x000fe400080006ff */
[----:B------:R-:W-:Y:S01]  /*40f0*/  @!UP0 USHF.L.U32 UR4, UR4, 0x1, URZ ;  /* 0x0000000104048899 */ /* 0x000fe200080006ff */
[----:B------:R-:W-:Y:S01]  /*4100*/  LOP3.LUT R169, R168, 0x90, RZ, 0xc0, !PT ;  /* 0x00000090a8a97812 */ /* 0x000fe200078ec0ff */
[----:B------:R-:W-:-:S03]  /*4110*/  VOTEU.ALL UP0, P2 ;  /* 0x0000000000ff7886 */ /* 0x000fc60001000000 */
[----:B------:R-:W-:-:S04]  /*4120*/  LOP3.LUT R168, R169, 0x7f, R0, 0x78, !PT ;  /* 0x0000007fa9a87812 */ /* 0x000fc800078e7800 */
[----:B------:R-:W-:-:S03]  /*4130*/  LOP3.LUT R169, R168, 0x20, RZ, 0x3c, !PT ;  /* 0x00000020a8a97812 */ /* 0x000fc600078e3cff */
[----:B------:R0:W1:Y:S01]  /*4140*/  @!UP0 SYNCS.EXCH.64 URZ, [UR9+0x8008], UR4 ;  /* 0x0080080409ff85b2 */ /* 0x0000620008000100 */
[----:B--2---:R-:W-:Y:S04]  /*4150*/  STS.U8 [R168+UR9], R203 ;  /* 0x000000cba8007988 */ /* 0x004fe80008000009 */
[----:B---3--:R-:W-:Y:S04]  /*4160*/  STS.U8 [R168+UR9+0x200], R205 ;  /* 0x000200cda8007988 */ /* 0x008fe80008000009 */
[----:B----4-:R-:W-:Y:S04]  /*4170*/  STS.U8 [R168+UR9+0x400], R207 ;  /* 0x000400cfa8007988 */ /* 0x010fe80008000009 */
[----:B-----5:R-:W-:Y:S04]  /*4180*/  STS.U8 [R168+UR9+0x600], R209 ;  /* 0x000600d1a8007988 */ /* 0x020fe80008000009 */
[----:B------:R-:W-:Y:S04]  /*4190*/  STS.U8 [R168+UR9+0x800], R211 ;  /* 0x000800d3a8007988 */ /* 0x000fe80008000009 */
[----:B------:R-:W-:Y:S04]  /*41a0*/  STS.U8 [R168+UR9+0xa00], R213 ;  /* 0x000a00d5a8007988 */ /* 0x000fe80008000009 */
[----:B------:R-:W-:Y:S04]  /*41b0*/  STS.U8 [R168+UR9+0xc00], R215 ;  /* 0x000c00d7a8007988 */ /* 0x000fe80008000009 */
[----:B------:R-:W-:Y:S04]  /*41c0*/  STS.U8 [R168+UR9+0xe00], R217 ;  /* 0x000e00d9a8007988 */ /* 0x000fe80008000009 */
[----:B------:R-:W-:Y:S04]  /*41d0*/  STS.U8 [R168+UR9+0x1000], R219 ;  /* 0x001000dba8007988 */ /* 0x000fe80008000009 */
[----:B------:R-:W-:Y:S04]  /*41e0*/  STS.U8 [R168+UR9+0x1200], R221 ;  /* 0x001200dda8007988 */ /* 0x000fe80008000009 */
[----:B------:R-:W-:Y:S04]  /*41f0*/  STS.U8 [R168+UR9+0x1400], R223 ;  /* 0x001400dfa8007988 */ /* 0x000fe80008000009 */
[----:B------:R-:W-:Y:S04]  /*4200*/  STS.U8 [R168+UR9+0x1600], R225 ;  /* 0x001600e1a8007988 */ /* 0x000fe80008000009 */
[----:B------:R2:W-:Y:S04]  /*4210*/  STS.U8 [R168+UR9+0x1800], R171 ;  /* 0x001800aba8007988 */ /* 0x0005e80008000009 */
[----:B------:R-:W-:Y:S04]  /*4220*/  STS.U8 [R168+UR9+0x1a00], R181 ;  /* 0x001a00b5a8007988 */ /* 0x000fe80008000009 */
[----:B------:R-:W-:Y:S04]  /*4230*/  STS.U8 [R168+UR9+0x1c00], R183 ;  /* 0x001c00b7a8007988 */ /* 0x000fe80008000009 */
[----:B------:R-:W-:Y:S01]  /*4240*/  STS.U8 [R168+UR9+0x1e00], R185 ;  /* 0x001e00b9a8007988 */ /* 0x000fe20008000009 */
[----:B--2---:R-:W-:-:S03]  /*4250*/  LOP3.LUT R171, R168, 0x60, RZ, 0x3c, !PT ;  /* 0x00000060a8ab7812 */ /* 0x004fc600078e3cff */
[----:B------:R2:W-:Y:S04]  /*4260*/  STS.U8 [R169+UR9+0x300], R170 ;  /* 0x000300aaa9007988 */ /* 0x0005e80008000009 */
[----:B------:R0:W-:Y:S04]  /*4270*/  STS.U8 [R169+UR9+0x700], R182 ;  /* 0x000700b6a9007988 */ /* 0x0001e80008000009 */
[----:B------:R0:W-:Y:S01]  /*4280*/  STS.U8 [R169+UR9+0xb00], R184 ;  /* 0x000b00b8a9007988 */ /* 0x0001e20008000009 */
[----:B--2---:R-:W-:-:S03]  /*4290*/  LOP3.LUT R170, R168, 0x40, RZ, 0x3c, !PT ;  /* 0x00000040a8aa7812 */ /* 0x004fc600078e3cff */
[----:B------:R0:W-:Y:S04]  /*42a0*/  STS.U8 [R169+UR9+0xf00], R186 ;  /* 0x000f00baa9007988 */ /* 0x0001e80008000009 */
        /* <DEDUP_REMOVED lines=8> */
[----:B------:R0:W-:Y:S01]  /*4330*/  STS.U8 [R169+UR9+0x1100], R212 ;  /* 0x001100d4a9007988 */ /* 0x0001e20008000009 */
[----:B------:R-:W-:-:S03]  /*4340*/  ISETP.NE.U32.AND P0, PT, RZ, UR16, PT ;  /* 0x00000010ff007c0c */ /* 0x000fc6000bf05070 */
[----:B------:R0:W-:Y:S01]  /*4350*/  STS.U8 [R169+UR9+0x1500], R214 ;  /* 0x001500d6a9007988 */ /* 0x0001e20008000009 */
[----:B------:R-:W-:-:S03]  /*4360*/  ISETP.LT.OR P3, PT, R4, 0x80, P0 ;  /* 0x000000800400780c */ /* 0x000fc60000761670 */
        /* <DEDUP_REMOVED lines=34> */
[----:B-1----:R1:W-:Y:S06]  /*4590*/  MEMBAR.ALL.CTA ;  /* 0x0000000000007992 */ /* 0x0023ec0000008000 */
[----:B-1----:R-:W1:Y:S02]  /*45a0*/  FENCE.VIEW.ASYNC.S ;  /* 0x00000000000073c6 */ /* 0x002e640000000000 */
[----:B-1----:R-:W-:Y:S01]  /*45b0*/  BAR.SYNC.DEFER_BLOCKING 0x0 ;  /* 0x0000000000007b1d */ /* 0x002fe20000010000 */
[----:B------:R-:W-:-:S05]  /*45c0*/  ISETP.GE.AND P4, PT, R4, 0x100, PT ;  /* 0x000001000400780c */ /* 0x000fca0003f86270 */
[----:B------:R-:W-:Y:S08]  /*45d0*/  @P3 BRA `(.L_x_6) ;  /* 0x0000000000843947 */ /* 0x000ff00003800000 */
[----:B0-----:R-:W-:Y:S02]  /*45e0*/  UIADD3 UR4, UPT, UPT, UR9, 0x2000, URZ ;  /* 0x0000200009047890 */ /* 0x001fe4000fffe0ff */
[----:B------:R-:W-:Y:S02]  /*45f0*/  USHF.R.U32.HI UR12, URZ, 0x4, UR9 ;  /* 0x00000004ff0c7899 */ /* 0x000fe40008011609 */
[----:B------:R-:W-:Y:S02]  /*4600*/  USHF.R.U32.HI UR4, URZ, 0x4, UR4 ;  /* 0x00000004ff047899 */ /* 0x000fe40008011604 */
[----:B------:R-:W-:Y:S02]  /*4610*/  USGXT.U32 UR12, UR12, 0xe ;  /* 0x0000000e0c0c789a */ /* 0x000fe40008000000 */
[----:B------:R-:W-:Y:S02]  /*4620*/  USGXT.U32 UR14, UR4, 0xe ;  /* 0x0000000e040e789a */ /* 0x000fe40008000000 */
[----:B------:R-:W-:-:S02]  /*4630*/  UIADD3 UR28, UP0, UPT, UR12, 0x80, URZ ;  /* 0x000000800c1c7890 */ /* 0x000fc4000ff1e0ff */
[----:B------:R-:W-:Y:S01]  /*4640*/  UIADD3 UR26, UP1, UPT, UR14, 0x2, URZ ;  /* 0x000000020e1a7890 */ /* 0x000fe2000ff3e0ff */
[----:B------:R-:W-:Y:S01]  /*4650*/  UMOV UR4, URZ ;  /* 0x000000ff00047c82 */ /* 0x000fe20008000000 */
[----:B------:R-:W-:Y:S01]  /*4660*/  UMOV UR30, 0x0 ;  /* 0x00000000001e7882 */ /* 0x000fe20000000000 */
[----:B------:R-:W-:Y:S02]  /*4670*/  UIADD3.X UR29, UPT, UPT, UR4, -0x7fffbfe0, URZ, UP0, !UPT ;  /* 0x80004020041d7890 */ /* 0x000fe400087fe4ff */
[----:B------:R-:W-:Y:S02]  /*4680*/  UIADD3.X UR27, UPT, UPT, UR4, 0x40004040, URZ, UP1, !UPT ;  /* 0x40004040041b7890 */ /* 0x000fe40008ffe4ff */
[----:B------:R-:W-:Y:S02]  /*4690*/  UIADD3.64 UR16, UPT, UPT, UR28, 0x80, URZ ;  /* 0x000000801c107897 */ /* 0x000fe4000fffe0ff */
[----:B------:R-:W-:Y:S02]  /*46a0*/  UIADD3.64 UR20, UPT, UPT, UR26, 0x2, URZ ;  /* 0x000000021a147897 */ /* 0x000fe4000fffe0ff */
[----:B------:R-:W-:-:S02]  /*46b0*/  UIADD3.64 UR22, UPT, UPT, UR28, 0x100, URZ ;  /* 0x000001001c167897 */ /* 0x000fc4000fffe0ff */
[----:B------:R-:W-:Y:S01]  /*46c0*/  UIADD3.64 UR24, UPT, UPT, UR26, 0x4, URZ ;  /* 0x000000041a187897 */ /* 0x000fe2000fffe0ff */
[----:B------:R-:W-:Y:S01]  /*46d0*/  UMOV UR31, 0x4108010 ;  /* 0x04108010001f7882 */ /* 0x000fe20000000000 */
[----:B------:R-:W-:Y:S01]  /*46e0*/  UMOV UR13, 0x80004020 ;  /* 0x80004020000d7882 */ /* 0x000fe20000000000 */
[----:B------:R-:W-:Y:S01]  /*46f0*/  UMOV UR15, 0x40004040 ;  /* 0x40004040000f7882 */ /* 0x000fe20000000000 */
[----:B------:R-:W-:Y:S01]  /*4700*/  UMOV UR32, 0x0 ;  /* 0x0000000000207882 */ /* 0x000fe20000000000 */
[----:B------:R-:W-:Y:S01]  /*4710*/  UMOV UR33, 0x4108010 ;  /* 0x0410801000217882 */ /* 0x000fe20000000000 */
[----:B------:R-:W-:Y:S01]  /*4720*/  UMOV UR34, 0x0 ;  /* 0x0000000000227882 */ /* 0x000fe20000000000 */
[----:B------:R-:W-:Y:S01]  /*4730*/  UMOV UR35, 0x4108010 ;  /* 0x0410801000237882 */ /* 0x000fe20000000000 */
[----:B------:R-:W-:Y:S01]  /*4740*/  UMOV UR4, UR6 ;  /* 0x0000000600047c82 */ /* 0x000fe20008000000 */
[----:B------:R-:W-:Y:S01]  /*4750*/  UMOV UR5, URZ ;  /* 0x000000ff00057c82 */ /* 0x000fe20008000000 */
[----:B------:R1:W-:Y:S01]  /*4760*/  UTCQMMA gdesc[UR12], gdesc[UR14], tmem[UR8], tmem[UR30], idesc[UR31], !UPT ;  /* 0x00ff1e0e0c0075ea */ /* 0x0003e2000f800308 */
[----:B------:R-:W-:Y:S01]  /*4770*/  UMOV UR36, 0x0 ;  /* 0x0000000000247882 */ /* 0x000fe20000000000 */
[----:B------:R-:W-:Y:S01]  /*4780*/  UMOV UR37, 0x4108010 ;  /* 0x0410801000257882 */ /* 0x000fe20000000000 */
[----:B------:R1:W-:Y:S01]  /*4790*/  UTCQMMA gdesc[UR28], gdesc[UR26], tmem[UR8], tmem[UR32], idesc[UR33], UPT ;  /* 0x00ff201a1c0075ea */ /* 0x0003e2000b800308 */
[----:B------:R-:W-:Y:S01]  /*47a0*/  UMOV UR4, UR4 ;  /* 0x0000000400047c82 */ /* 0x000fe20008000000 */
[----:B------:R1:W-:Y:S01]  /*47b0*/  UTCQMMA gdesc[UR16], gdesc[UR20], tmem[UR8], tmem[UR34], idesc[UR35], UPT ;  /* 0x00ff2214100075ea */ /* 0x0003e2000b800308 */
[----:B------:R1:W-:Y:S01]  /*47c0*/  UTCQMMA gdesc[UR22], gdesc[UR24], tmem[UR8], tmem[UR36], idesc[UR37], UPT ;  /* 0x00ff2418160075ea */ /* 0x0003e2000b800308 */
[----:B------:R1:W-:Y:S01]  /*47d0*/  UTCBAR [UR4], URZ ;  /* 0x000000ff040073e9 */ /* 0x0003e200080000ff */
[----:B------:R-:W-:Y:S01]  /*47e0*/  NOP ;  /* 0x0000000000007918 */ /* 0x000fe20000000000 */
.L_x_6:
[----:B01----:R-:W-:Y:S01]  /*47f0*/  UMOV UR4, URZ ;  /* 0x000000ff00047c82 */ /* 0x003fe20008000000 */
[----:B------:R-:W-:Y:S05]  /*4800*/  @!P4 BRA `(.L_x_7) ;  /* 0x0000001c00a8c947 */ /* 0x000fea0003800000 */
[----:B------:R-:W-:Y:S01]  /*4810*/  UIADD3 UR7, UPT, UPT, UR9, 0x4000, URZ ;  /* 0x0000400009077890 */ /* 0x000fe2000fffe0ff */
[----:B------:R-:W-:Y:S01]  /*4820*/  SHF.R.S32.HI R177, RZ, 0x1f, R4 ;  /* 0x0000001fffb17819 */ /* 0x000fe20000011404 */
[----:B------:R-:W-:Y:S01]  /*4830*/  UIADD3 UR11, UPT, UPT, UR9, 0x6000, URZ ;  /* 0x00006000090b7890 */ /* 0x000fe2000fffe0ff */
[----:B------:R-:W-:Y:S01]  /*4840*/  IMAD.SHL.U32 R173, R128, 0x80, RZ ;  /* 0x0000008080ad7824 */ /* 0x000fe200078e00ff */
[----:B------:R-:W-:Y:S01]  /*4850*/  USHF.R.U32.HI UR7, URZ, 0x4, UR7 ;  /* 0x00000004ff077899 */ /* 0x000fe20008011607 */
[----:B------:R-:W-:Y:S01]  /*4860*/  LEA.HI R177, R177, R4, RZ, 0x7 ;  /* 0x00000004b1b17211 */ /* 0x000fe200078f38ff */
[----:B------:R-:W-:Y:S01]  /*4870*/  USHF.R.U32.HI UR11, URZ, 0x4, UR11 ;  /* 0x00000004ff0b7899 */ /* 0x000fe2000801160b */
[----:B------:R-:W-:Y:S01]  /*4880*/  IMAD.SHL.U32 R175, R129, 0x80, RZ ;  /* 0x0000008081af7824 */ /* 0x000fe200078e00ff */
[----:B------:R-:W-:Y:S01]  /*4890*/  USGXT.U32 UR12, UR7, 0xe ;  /* 0x0000000e070c789a */ /* 0x000fe20008000000 */
[----:B------:R-:W-:Y:S01]  /*48a0*/  SHF.R.S32.HI R177, RZ, 0x7, R177 ;  /* 0x00000007ffb17819 */ /* 0x000fe200000114b1 */
[----:B------:R-:W-:Y:S01]  /*48b0*/  USGXT.U32 UR14, UR11, 0xe ;  /* 0x0000000e0b0e789a */ /* 0x000fe20008000000 */
[----:B------:R-:W-:Y:S01]  /*48c0*/  VIADD R172, R172, 0xffffff80 ;  /* 0xffffff80acac7836 */ /* 0x000fe20000000000 */
[----:B------:R-:W-:Y:S01]  /*48d0*/  UIADD3 UR30, UP0, UPT, UR12, 0x80, URZ ;  /* 0x000000800c1e7890 */ /* 0x000fe2000ff1e0ff */
[----:B------:R-:W-:Y:S01]  /*48e0*/  VIMNMX R177, PT, PT, R177, 0x2, !PT ;  /* 0x00000002b1b17848 */ /* 0x000fe20007fe0100 */
[----:B------:R-:W-:Y:S01]  /*48f0*/  UIADD3 UR28, UP1, UPT, UR14, 0x2, URZ ;  /* 0x000000020e1c7890 */ /* 0x000fe2000ff3e0ff */
[----:B------:R-:W-:Y:S01]  /*4900*/  IMAD.MOV.U32 R128, RZ, RZ, RZ ;  /* 0x000000ffff807224 */ /* 0x000fe200078e00ff */
[----:B------:R-:W-:Y:S01]  /*4910*/  UMOV UR4, URZ ;  /* 0x000000ff00047c82 */ /* 0x000fe20008000000 */
[----:B------:R-:W-:Y:S01]  /*4920*/  UMOV UR5, URZ ;  /* 0x000000ff00057c82 */ /* 0x000fe20008000000 */
[----:B------:R-:W-:Y:S01]  /*4930*/  UIADD3.X UR31, UPT, UPT, UR4, -0x7fffbfe0, URZ, UP0, !UPT ;  /* 0x80004020041f7890 */ /* 0x000fe200087fe4ff */
[----:B------:R-:W-:Y:S01]  /*4940*/  SHF.R.S32.HI R174, RZ, 0x1f, R173 ;  /* 0x0000001fffae7819 */ /* 0x000fe200000114ad */
[----:B------:R-:W-:Y:S01]  /*4950*/  UIADD3.X UR29, UPT, UPT, UR5, 0x40004040, URZ, UP1, !UPT ;  /* 0x40004040051d7890 */ /* 0x000fe20008ffe4ff */
[----:B------:R-:W-:Y:S01]  /*4960*/  SHF.R.S32.HI R176, RZ, 0x1f, R175 ;  /* 0x0000001fffb07819 */ /* 0x000fe200000114af */
[----:B------:R-:W-:Y:S01]  /*4970*/  VIADD R177, R177, 0xffffffff ;  /* 0xffffffffb1b17836 */ /* 0x000fe20000000000 */
[----:B------:R-:W-:-:S02]  /*4980*/  UIADD3.64 UR20, UPT, UPT, UR30, 0x80, URZ ;  /* 0x000000801e147897 */ /* 0x000fc4000fffe0ff */
[----:B------:R-:W-:Y:S02]  /*4990*/  UIADD3.64 UR22, UPT, UPT, UR28, 0x2, URZ ;  /* 0x000000021c167897 */ /* 0x000fe4000fffe0ff */
[----:B------:R-:W-:Y:S02]  /*49a0*/  UIADD3.64 UR24, UPT, UPT, UR30, 0x100, URZ ;  /* 0x000001001e187897 */ /* 0x000fe4000fffe0ff */
[----:B------:R-:W-:Y:S01]  /*49b0*/  UIADD3.64 UR26, UPT, UPT, UR28, 0x4, URZ ;  /* 0x000000041c1a7897 */ /* 0x000fe2000fffe0ff */
[----:B------:R-:W-:-:S11]  /*49c0*/  UMOV UR11, 0x1 ;  /* 0x00000001000b7882 */ /* 0x000fd60000000000 */
.L_x_10:
[C---:B------:R-:W-:Y:S01]  /*49d0*/  IADD3 R156, P4, PT, R175.reuse, R156, RZ ;  /* 0x0000009caf9c7210 */ /* 0x040fe20007f9e0ff */
[----:B------:R-:W-:Y:S01]  /*49e0*/  IMAD.U32 R128, R128, -0x80000000, RZ ;  /* 0x8000000080807824 */ /* 0x000fe200078e00ff */
[C---:B------:R-:W-:Y:S02]  /*49f0*/  IADD3 R158, P3, PT, R175.reuse, R158, RZ ;  /* 0x0000009eaf9e7210 */ /* 0x040fe40007f7e0ff */
[C---:B------:R-:W-:Y:S01]  /*4a00*/  IADD3 R154, P5, PT, R175.reuse, R154, RZ ;  /* 0x0000009aaf9a7210 */ /* 0x040fe20007fbe0ff */
[C---:B------:R-:W-:Y:S01]  /*4a10*/  IMAD.X R157, R176.reuse, 0x1, R157, P4 ;  /* 0x00000001b09d7824 */ /* 0x040fe200020e069d */
        /* <DEDUP_REMOVED lines=40> */
[----:B------:R-:W-:Y:S01]  /*4ca0*/  IADD3 R116, P3, PT, R175, R116, RZ ;  /* 0x00000074af747210 */ /* 0x000fe20007f7e0ff */
[C---:B------:R-:W-:Y:S01]  /*4cb0*/  IMAD.X R99, R176.reuse, 0x1, R99, P4 ;  /* 0x00000001b0637824 */ /* 0x040fe200020e0663 */
[----:B------:R-:W-:Y:S01]  /*4cc0*/  IADD3 R52, P4, PT, R173, R52, RZ ;  /* 0x00000034ad347210 */ /* 0x000fe20007f9e0ff */
[C---:B------:R-:W-:Y:S01]  /*4cd0*/  IMAD.X R119, R176.reuse, 0x1, R119, P6 ;  /* 0x00000001b0777824 */ /* 0x040fe200030e0677 */
[C---:B------:R-:W-:Y:S01]  /*4ce0*/  IADD3 R112, P5, PT, R175.reuse, R112, RZ ;  /* 0x00000070af707210 */ /* 0x040fe20007fbe0ff */
[----:B------:R-:W-:Y:S01]  /*4cf0*/  IMAD.X R117, R176, 0x1, R117, P3 ;  /* 0x00000001b0757824 */ /* 0x000fe200018e0675 */
[----:B------:R-:W-:Y:S01]  /*4d00*/  IADD3 R110, P6, PT, R175, R110, RZ ;  /* 0x0000006eaf6e7210 */ /* 0x000fe20007fde0ff */
[----:B------:R-:W-:Y:S01]  /*4d10*/  IMAD.X R57, R174, 0x1, R57, P4 ;  /* 0x00000001ae397824 */ /* 0x000fe200020e0639 */
[----:B------:R-:W-:Y:S01]  /*4d20*/  IADD3 R48, P4, PT, R173, R48, RZ ;  /* 0x00000030ad307210 */ /* 0x000fe20007f9e0ff */
[C---:B------:R-:W-:Y:S01]  /*4d30*/  IMAD.X R113, R176.reuse, 0x1, R113, P5 ;  /* 0x00000001b0717824 */ /* 0x040fe200028e0671 */
[C---:B------:R-:W-:Y:S01]  /*4d40*/  IADD3 R108, P3, PT, R175.reuse, R108, RZ ;  /* 0x0000006caf6c7210 */ /* 0x040fe20007f7e0ff */
[----:B------:R-:W-:Y:S01]  /*4d50*/  IMAD.X R111, R176, 0x1, R111, P6 ;  /* 0x00000001b06f7824 */ /* 0x000fe200030e066f */
[C---:B------:R-:W-:Y:S01]  /*4d60*/  IADD3 R104, P5, PT, R175.reuse, R104, RZ ;  /* 0x00000068af687210 */ /* 0x040fe20007fbe0ff */
[----:B------:R-:W-:Y:S01]  /*4d70*/  IMAD.X R53, R174, 0x1, R53, P4 ;  /* 0x00000001ae357824 */ /* 0x000fe200020e0635 */
[----:B------:R-:W-:Y:S01]  /*4d80*/  IADD3 R102, P6, PT, R175, R102, RZ ;  /* 0x00000066af667210 */ /* 0x000fe20007fde0ff */
[C---:B------:R-:W-:Y:S01]  /*4d90*/  IMAD.X R109, R176.reuse, 0x1, R109, P3 ;  /* 0x00000001b06d7824 */ /* 0x040fe200018e066d */
        /* <DEDUP_REMOVED lines=8> */
[C---:B------:R-:W-:Y:S01]  /*4e20*/  IADD3 R40, P4, PT, R173.reuse, R40, RZ ;  /* 0x00000028ad287210 */ /* 0x040fe20007f9e0ff */
[C---:B------:R-:W-:Y:S01]  /*4e30*/  IMAD.X R97, R176.reuse, 0x1, R97, P5 ;  /* 0x00000001b0617824 */ /* 0x040fe200028e0661 */
[C---:B------:R-:W-:Y:S01]  /*4e40*/  IADD3 R84, P3, PT, R173.reuse, R84, RZ ;  /* 0x00000054ad547210 */ /* 0x040fe20007f7e0ff */
[----:B------:R-:W-:Y:S01]  /*4e50*/  IMAD.X R95, R176, 0x1, R95, P6 ;  /* 0x00000001b05f7824 */ /* 0x000fe200030e065f */
        /* <DEDUP_REMOVED lines=17> */
[----:B0-----:R-:W0:Y:S01]  /*4f70*/  SYNCS.PHASECHK.TRANS64.TRYWAIT P4, [UR6], R128 ;  /* 0x00000080ff0075a7 */ /* 0x001e220008081106 */
        /* <DEDUP_REMOVED lines=36> */
[----:B------:R-:W-:Y:S01]  /*51c0*/  IMAD.X R11, R174, 0x1, R11, P3 ;  /* 0x00000001ae0b7824 */ /* 0x000fe200018e060b */
[-C--:B------:R-:W-:Y:S01]  /*51d0*/  ISETP.GE.AND P3, PT, R20, R172.reuse, PT ;  /* 0x000000ac1400720c */ /* 0x080fe20003f66270 */
[----:B------:R-:W-:Y:S01]  /*51e0*/  IMAD.X R73, R174, 0x1, R73, P5 ;  /* 0x00000001ae497824 */ /* 0x000fe200028e0649 */
[-C--:B------:R-:W-:Y:S01]  /*51f0*/  ISETP.GE.AND P5, PT, R160, R172.reuse, PT ;  /* 0x000000aca000720c */ /* 0x080fe20003fa6270 */
[----:B------:R-:W-:Y:S01]  /*5200*/  IMAD.X R9, R174, 0x1, R9, P6 ;  /* 0x00000001ae097824 */ /* 0x000fe200030e0609 */
[----:B------:R-:W-:-:S02]  /*5210*/  ISETP.GE.AND P6, PT, R5, R172, PT ;  /* 0x000000ac0500720c */ /* 0x000fc40003fc6270 */
[----:B------:R-:W-:Y:S01]  /*5220*/  PRMT R179, RZ, 0x7610, R179 ;  /* 0x00007610ffb37816 */ /* 0x000fe200000000b3 */
[----:B0-----:R-:W-:Y:S10]  /*5230*/  @!P4 BRA `(.L_x_8) ;  /* 0x0000002000fcc947 */ /* 0x001ff40003800000 */
.L_x_16:
[-C--:B------:R-:W-:Y:S01]  /*5240*/  ISETP.GE.AND P4, PT, R21, R172.reuse, PT ;  /* 0x000000ac1500720c */ /* 0x080fe20003f86270 */
[----:B------:R-:W2:Y:S01]  /*5250*/  @!P3 LDG.E.U8 R179, desc[UR18][R8.64] ;  /* 0x0000001208b3b981 */ /* 0x000ea2000c1e1100 */
[----:B------:R-:W-:Y:S01]  /*5260*/  PRMT R181, RZ, 0x7610, R181 ;  /* 0x00007610ffb57816 */ /* 0x000fe200000000b5 */
[----:B------:R-:W-:Y:S01]  /*5270*/  @!P5 IMAD.MOV.U32 R128, RZ, RZ, R68 ;  /* 0x000000ffff80d224 */ /* 0x000fe200078e0044 */
[----:B------:R-:W-:Y:S01]  /*5280*/  PRMT R224, RZ, 0x7610, R224 ;  /* 0x00007610ffe07816 */ /* 0x000fe200000000e0 */
[----:B------:R-:W-:Y:S01]  /*5290*/  @!P5 IMAD.MOV.U32 R129, RZ, RZ, R73 ;  /* 0x000000ffff81d224 */ /* 0x000fe200078e0049 */
[----:B------:R-:W-:Y:S02]  /*52a0*/  PRMT R222, RZ, 0x7610, R222 ;  /* 0x00007610ffde7816 */ /* 0x000fe400000000de */
[----:B------:R-:W3:Y:S01]  /*52b0*/  @!P6 LDG.E.U8 R181, desc[UR18][R10.64] ;  /* 0x000000120ab5e981 */ /* 0x000ee2000c1e1100 */
[-C--:B------:R-:W-:Y:S02]  /*52c0*/  ISETP.GE.AND P6, PT, R161, R172.reuse, PT ;  /* 0x000000aca100720c */ /* 0x080fe40003fc6270 */
[-C--:B------:R-:W-:Y:S01]  /*52d0*/  ISETP.GE.AND P3, PT, R6, R172.reuse, PT ;  /* 0x000000ac0600720c */ /* 0x080fe20003f66270 */
[----:B------:R0:W4:Y:S01]  /*52e0*/  @!P5 LDG.E.U8 R224, desc[UR18][R128.64] ;  /* 0x0000001280e0d981 */ /* 0x000122000c1e1100 */
[----:B------:R-:W-:-:S02]  /*52f0*/  ISETP.GE.AND P5, PT, R7, R172, PT ;  /* 0x000000ac0700720c */ /* 0x000fc40003fa6270 */
[----:B------:R-:W-:Y:S01]  /*5300*/  PRMT R220, RZ, 0x7610, R220 ;  /* 0x00007610ffdc7816 */ /* 0x000fe200000000dc */
[----:B0-----:R-:W-:Y:S02]  /*5310*/  @!P4 IMAD.MOV.U32 R128, RZ, RZ, R54 ;  /* 0x000000ffff80c224 */ /* 0x001fe400078e0036 */
[----:B------:R-:W-:-:S05]  /*5320*/  @!P4 IMAD.MOV.U32 R129, RZ, RZ, R59 ;  /* 0x000000ffff81c224 */ /* 0x000fca00078e003b */
[----:B------:R0:W5:Y:S01]  /*5330*/  @!P4 LDG.E.U8 R222, desc[UR18][R128.64] ;  /* 0x0000001280dec981 */ /* 0x000162000c1e1100 */
[----:B------:R-:W-:Y:S02]  /*5340*/  ISETP.GE.AND P4, PT, R22, R172, PT ;  /* 0x000000ac1600720c */ /* 0x000fe40003f86270 */
[----:B------:R-:W-:Y:S02]  /*5350*/  PRMT R183, RZ, 0x7610, R183 ;  /* 0x00007610ffb77816 */ /* 0x000fe400000000b7 */
[----:B------:R-:W-:Y:S02]  /*5360*/  PRMT R185, RZ, 0x7610, R185 ;  /* 0x00007610ffb97816 */ /* 0x000fe400000000b9 */
[----:B------:R-:W-:Y:S02]  /*5370*/  PRMT R218, RZ, 0x7610, R218 ;  /* 0x00007610ffda7816 */ /* 0x000fe400000000da */
[----:B------:R-:W2:Y:S01]  /*5380*/  @!P3 LDG.E.U8 R183, desc[UR18][R12.64] ;  /* 0x000000120cb7b981 */ /* 0x000ea2000c1e1100 */
[----:B0-----:R-:W-:-:S02]  /*5390*/  @!P6 IMAD.MOV.U32 R128, RZ, RZ, R70 ;  /* 0x000000ffff80e224 */ /* 0x001fc400078e0046 */
[----:B------:R-:W-:Y:S01]  /*53a0*/  @!P6 IMAD.MOV.U32 R129, RZ, RZ, R75 ;  /* 0x000000ffff81e224 */ /* 0x000fe200078e004b */
[----:B------:R-:W2:Y:S04]  /*53b0*/  @!P5 LDG.E.U8 R185, desc[UR18][R16.64] ;  /* 0x0000001210b9d981 */ /* 0x000ea8000c1e1100 */
[----:B------:R0:W2:Y:S01]  /*53c0*/  @!P6 LDG.E.U8 R220, desc[UR18][R128.64] ;  /* 0x0000001280dce981 */ /* 0x0000a2000c1e1100 */
[-C--:B------:R-:W-:Y:S02]  /*53d0*/  ISETP.GE.AND P6, PT, R162, R172.reuse, PT ;  /* 0x000000aca200720c */ /* 0x080fe40003fc6270 */
[-C--:B------:R-:W-:Y:S02]  /*53e0*/  ISETP.GE.AND P3, PT, R14, R172.reuse, PT ;  /* 0x000000ac0e00720c */ /* 0x080fe40003f66270 */
[----:B------:R-:W-:Y:S01]  /*53f0*/  ISETP.GE.AND P5, PT, R15, R172, PT ;  /* 0x000000ac0f00720c */ /* 0x000fe20003fa6270 */
[----:B0-----:R-:W-:-:S02]  /*5400*/  @!P4 IMAD.MOV.U32 R128, RZ, RZ, R56 ;  /* 0x000000ffff80c224 */ /* 0x001fc400078e0038 */
[----:B------:R-:W-:Y:S01]  /*5410*/  @!P4 IMAD.MOV.U32 R129, RZ, RZ, R61 ;  /* 0x000000ffff81c224 */ /* 0x000fe200078e003d */
[----:B------:R-:W-:Y:S02]  /*5420*/  PRMT R187, RZ, 0x7610, R187 ;  /* 0x00007610ffbb7816 */ /* 0x000fe400000000bb */
[----:B------:R-:W-:Y:S02]  /*5430*/  PRMT R216, RZ, 0x7610, R216 ;  /* 0x00007610ffd87816 */ /* 0x000fe400000000d8 */
[----:B------:R0:W2:Y:S01]  /*5440*/  @!P4 LDG.E.U8 R218, desc[UR18][R128.64] ;  /* 0x0000001280dac981 */ /* 0x0000a2000c1e1100 */
[-C--:B------:R-:W-:Y:S02]  /*5450*/  ISETP.GE.AND P4, PT, R23, R172.reuse, PT ;  /* 0x000000ac1700720c */ /* 0x080fe40003f86270 */
[----:B------:R-:W-:Y:S01]  /*5460*/  PRMT R189, RZ, 0x7610, R189 ;  /* 0x00007610ffbd7816 */ /* 0x000fe200000000bd */
[----:B------:R-:W2:Y:S01]  /*5470*/  @!P3 LDG.E.U8 R187, desc[UR18][R18.64] ;  /* 0x0000001212bbb981 */ /* 0x000ea2000c1e1100 */
[----:B------:R-:W-:Y:S01]  /*5480*/  ISETP.GE.AND P3, PT, R25, R172, PT ;  /* 0x000000ac1900720c */ /* 0x000fe20003f66270 */
[----:B0-----:R-:W-:-:S02]  /*5490*/  @!P6 IMAD.MOV.U32 R128, RZ, RZ, R72 ;  /* 0x000000ffff80e224 */ /* 0x001fc400078e0048 */
[----:B------:R-:W-:-:S05]  /*54a0*/  @!P6 IMAD.MOV.U32 R129, RZ, RZ, R77 ;  /* 0x000000ffff81e224 */ /* 0x000fca00078e004d */
[----:B------:R0:W2:Y:S01]  /*54b0*/  @!P6 LDG.E.U8 R216, desc[UR18][R128.64] ;  /* 0x0000001280d8e981 */ /* 0x0000a2000c1e1100 */
[----:B------:R-:W-:Y:S02]  /*54c0*/  ISETP.GE.AND P6, PT, R163, R172, PT ;  /* 0x000000aca300720c */ /* 0x000fe40003fc6270 */
[----:B------:R-:W-:Y:S01]  /*54d0*/  PRMT R214, RZ, 0x7610, R214 ;  /* 0x00007610ffd67816 */ /* 0x000fe200000000d6 */
[----:B0-----:R-:W-:Y:S02]  /*54e0*/  @!P5 IMAD.MOV.U32 R128, RZ, RZ, R26 ;  /* 0x000000ffff80d224 */ /* 0x001fe400078e001a */
        /* <DEDUP_REMOVED lines=67> */
[----:B------:R-:W-:Y:S02]  /*5920*/  PRMT R200, RZ, 0x7610, R200 ;  /* 0x00007610ffc87816 */ /* 0x000fe400000000c8 */
[----:B------:R-:W-:Y:S01]  /*5930*/  ISETP.GE.AND P4, PT, R39, R172, PT ;  /* 0x000000ac2700720c */ /* 0x000fe20003f86270 */
        /* <DEDUP_REMOVED lines=8> */
[----:B------:R-:W-:Y:S01]  /*59c0*/  PRMT R198, RZ, 0x7610, R198 ;  /* 0x00007610ffc67816 */ /* 0x000fe200000000c6 */
[----:B0-----:R-:W-:Y:S02]  /*59d0*/  @!P5 IMAD.MOV.U32 R128, RZ, RZ, R48 ;  /* 0x000000ffff80d224 */ /* 0x001fe400078e0030 */
[----:B------:R-:W-:-:S05]  /*59e0*/  @!P5 IMAD.MOV.U32 R129, RZ, RZ, R53 ;  /* 0x000000ffff81d224 */ /* 0x000fca00078e0035 */
[----:B------:R0:W2:Y:S01]  /*59f0*/  @!P5 LDG.E.U8 R223, desc[UR18][R128.64] ;  /* 0x0000001280dfd981 */ /* 0x0000a2000c1e1100 */
[-C--:B------:R-:W-:Y:S02]  /*5a00*/  ISETP.GE.AND P5, PT, R167, R172.reuse, PT ;  /* 0x000000aca700720c */ /* 0x080fe40003fa6270 */
        /* <DEDUP_REMOVED lines=9> */
[----:B------:R0:W4:Y:S01]  /*5aa0*/  @!P3 LDG.E.U8 R221, desc[UR18][R128.64] ;  /* 0x0000001280ddb981 */ /* 0x000122000c1e1100 */
[----:B------:R-:W-:Y:S01]  /*5ab0*/  PRMT R219, RZ, 0x7610, R219 ;  /* 0x00007610ffdb7816 */ /* 0x000fe200000000db */
[----:B0-----:R-:W-:Y:S02]  /*5ac0*/  @!P5 IMAD.MOV.U32 R128, RZ, RZ, R82 ;  /* 0x000000ffff80d224 */ /* 0x001fe400078e0052 */
[----:B------:R-:W-:-:S05]  /*5ad0*/  @!P5 IMAD.MOV.U32 R129, RZ, RZ, R87 ;  /* 0x000000ffff81d224 */ /* 0x000fca00078e0057 */
[----:B------:R0:W4:Y:S01]  /*5ae0*/  @!P5 LDG.E.U8 R196, desc[UR18][R128.64] ;  /* 0x0000001280c4d981 */ /* 0x000122000c1e1100 */
[----:B------:R-:W-:Y:S01]  /*5af0*/  PRMT R194, RZ, 0x7610, R194 ;  /* 0x00007610ffc27816 */ /* 0x000fe200000000c2 */
[----:B0-----:R-:W-:Y:S02]  /*5b00*/  @!P6 IMAD.MOV.U32 R128, RZ, RZ, R52 ;  /* 0x000000ffff80e224 */ /* 0x001fe400078e0034 */
[----:B------:R-:W-:-:S05]  /*5b10*/  @!P6 IMAD.MOV.U32 R129, RZ, RZ, R57 ;  /* 0x000000ffff81e224 */ /* 0x000fca00078e0039 */
[----:B------:R0:W4:Y:S02]  /*5b20*/  @!P6 LDG.E.U8 R219, desc[UR18][R128.64] ;  /* 0x0000001280dbe981 */ /* 0x000124000c1e1100 */
[----:B0-----:R-:W-:Y:S02]  /*5b30*/  @!P4 IMAD.MOV.U32 R128, RZ, RZ, R84 ;  /* 0x000000ffff80c224 */ /* 0x001fe400078e0054 */
[----:B------:R-:W-:-:S05]  /*5b40*/  @!P4 IMAD.MOV.U32 R129, RZ, RZ, R89 ;  /* 0x000000ffff81c224 */ /* 0x000fca00078e0059 */
[----:B------:R0:W5:Y:S01]  /*5b50*/  @!P4 LDG.E.U8 R194, desc[UR18][R128.64] ;  /* 0x0000001280c2c981 */ /* 0x000162000c1e1100 */
[----:B------:R-:W-:Y:S01]  /*5b60*/  BAR.SYNC.DEFER_BLOCKING 0x0 ;  /* 0x0000000000007b1d */ /* 0x000fe20000010000 */
[----:B------:R-:W-:Y:S02]  /*5b70*/  ISETP.GE.AND P3, PT, R88, R172, PT ;  /* 0x000000ac5800720c */ /* 0x000fe40003f66270 */
[----:B------:R-:W-:Y:S02]  /*5b80*/  PRMT R193, RZ, 0x7610, R193 ;  /* 0x00007610ffc17816 */ /* 0x000fe400000000c1 */
[----:B------:R-:W-:-:S09]  /*5b90*/  PRMT R191, RZ, 0x7610, R191 ;  /* 0x00007610ffbf7816 */ /* 0x000fd200000000bf */
[----:B0-----:R-:W-:Y:S02]  /*5ba0*/  @!P3 IMAD.MOV.U32 R128, RZ, RZ, R132 ;  /* 0x000000ffff80b224 */ /* 0x001fe400078e0084 */
[----:B------:R-:W-:Y:S01]  /*5bb0*/  @!P3 IMAD.MOV.U32 R129, RZ, RZ, R133 ;  /* 0x000000ffff81b224 */ /* 0x000fe200078e0085 */
[----:B------:R-:W-:-:S04]  /*5bc0*/  PRMT R239, RZ, 0x7610, R239 ;  /* 0x00007610ffef7816 */ /* 0x000fc800000000ef */
[----:B------:R0:W5:Y:S02]  /*5bd0*/  @!P3 LDG.E.U8 R193, desc[UR18][R128.64] ;  /* 0x0000001280c1b981 */ /* 0x000164000c1e1100 */
[----:B0-----:R-:W-:Y:S02]  /*5be0*/  @!P3 IMAD.MOV.U32 R128, RZ, RZ, R140 ;  /* 0x000000ffff80b224 */ /* 0x001fe400078e008c */
[----:B------:R-:W-:-:S05]  /*5bf0*/  @!P3 IMAD.MOV.U32 R129, RZ, RZ, R141 ;  /* 0x000000ffff81b224 */ /* 0x000fca00078e008d */
[----:B------:R0:W5:Y:S01]  /*5c00*/  @!P3 LDG.E.U8 R191, desc[UR18][R128.64] ;  /* 0x0000001280bfb981 */ /* 0x000162000c1e1100 */
[----:B------:R-:W-:Y:S01]  /*5c10*/  PRMT R241, RZ, 0x7610, R241 ;  /* 0x00007610fff17816 */ /* 0x000fe200000000f1 */
        /* <DEDUP_REMOVED lines=13> */
[----:B------:R-:W-:Y:S01]  /*5cf0*/  @!P3 IMAD.MOV.U32 R129, RZ, RZ, R143 ;  /* 0x000000ffff81b224 */ /* 0x000fe200078e008f */
[----:B------:R-:W-:-:S04]  /*5d00*/  PRMT R217, RZ, 0x7610, R217 ;  /* 0x00007610ffd97816 */ /* 0x000fc800000000d9 */
[----:B------:R0:W5:Y:S01]  /*5d10*/  @!P3 LDG.E.U8 R236, desc[UR18][R128.64] ;  /* 0x0000001280ecb981 */ /* 0x000162000c1e1100 */
[----:B------:R-:W-:Y:S02]  /*5d20*/  PRMT R215, RZ, 0x7610, R215 ;  /* 0x00007610ffd77816 */ /* 0x000fe400000000d7 */
[----:B------:R-:W-:Y:S01]  /*5d30*/  PRMT R213, RZ, 0x7610, R213 ;  /* 0x00007610ffd57816 */ /* 0x000fe200000000d5 */
[----:B------:R-:W5:Y:S01]  /*5d40*/  @!P3 LDG.E.U8 R217, desc[UR18][R94.64] ;  /* 0x000000125ed9b981 */ /* 0x000f62000c1e1100 */
[----:B------:R-:W-:Y:S02]  /*5d50*/  PRMT R211, RZ, 0x7610, R211 ;  /* 0x00007610ffd37816 */ /* 0x000fe400000000d3 */
[----:B------:R-:W-:Y:S01]  /*5d60*/  PRMT R209, RZ, 0x7610, R209 ;  /* 0x00007610ffd17816 */ /* 0x000fe200000000d1 */
[----:B------:R-:W5:Y:S01]  /*5d70*/  @!P3 LDG.E.U8 R215, desc[UR18][R102.64] ;  /* 0x0000001266d7b981 */ /* 0x000f62000c1e1100 */
[----:B0-----:R-:W-:Y:S02]  /*5d80*/  @!P3 IMAD.MOV.U32 R128, RZ, RZ, R150 ;  /* 0x000000ffff80b224 */ /* 0x001fe400078e0096 */
[----:B------:R-:W-:Y:S01]  /*5d90*/  @!P3 IMAD.MOV.U32 R129, RZ, RZ, R151 ;  /* 0x000000ffff81b224 */ /* 0x000fe200078e0097 */
[----:B------:R-:W-:Y:S01]  /*5da0*/  PRMT R207, RZ, 0x7610, R207 ;  /* 0x00007610ffcf7816 */ /* 0x000fe200000000cf */
[----:B------:R-:W5:Y:S01]  /*5db0*/  @!P3 LDG.E.U8 R213, desc[UR18][R110.64] ;  /* 0x000000126ed5b981 */ /* 0x000f62000c1e1100 */
[----:B------:R-:W-:-:S02]  /*5dc0*/  PRMT R205, RZ, 0x7610, R205 ;  /* 0x00007610ffcd7816 */ /* 0x000fc400000000cd */
[----:B------:R-:W-:Y:S01]  /*5dd0*/  PRMT R203, RZ, 0x7610, R203 ;  /* 0x00007610ffcb7816 */ /* 0x000fe200000000cb */
[----:B------:R0:W5:Y:S01]  /*5de0*/  @!P3 LDG.E.U8 R238, desc[UR18][R128.64] ;  /* 0x0000001280eeb981 */ /* 0x000162000c1e1100 */
[----:B------:R-:W-:Y:S02]  /*5df0*/  PRMT R192, RZ, 0x7610, R192 ;  /* 0x00007610ffc07816 */ /* 0x000fe400000000c0 */
[----:B------:R-:W-:Y:S01]  /*5e00*/  PRMT R190, RZ, 0x7610, R190 ;  /* 0x00007610ffbe7816 */ /* 0x000fe200000000be */
[----:B------:R-:W5:Y:S01]  /*5e10*/  @!P3 LDG.E.U8 R211, desc[UR18][R118.64] ;  /* 0x0000001276d3b981 */ /* 0x000f62000c1e1100 */
[----:B------:R-:W-:Y:S02]  /*5e20*/  PRMT R188, RZ, 0x7610, R188 ;  /* 0x00007610ffbc7816 */ /* 0x000fe400000000bc */
[----:B------:R-:W-:Y:S01]  /*5e30*/  PRMT R186, RZ, 0x7610, R186 ;  /* 0x00007610ffba7816 */ /* 0x000fe200000000ba */
[----:B------:R-:W5:Y:S01]  /*5e40*/  @!P3 LDG.E.U8 R209, desc[UR18][R126.64] ;  /* 0x000000127ed1b981 */ /* 0x000f62000c1e1100 */
[----:B------:R-:W-:-:S02]  /*5e50*/  PRMT R184, RZ, 0x7610, R184 ;  /* 0x00007610ffb87816 */ /* 0x000fc400000000b8 */
[----:B------:R-:W-:Y:S02]  /*5e60*/  PRMT R182, RZ, 0x7610, R182 ;  /* 0x00007610ffb67816 */ /* 0x000fe400000000b6 */
[----:B------:R-:W-:Y:S02]  /*5e70*/  PRMT R180, RZ, 0x7610, R180 ;  /* 0x00007610ffb47816 */ /* 0x000fe400000000b4 */
[----:B------:R-:W-:Y:S02]  /*5e80*/  PRMT R178, RZ, 0x7610, R178 ;  /* 0x00007610ffb27816 */ /* 0x000fe400000000b2 */
[----:B------:R-:W-:Y:S02]  /*5e90*/  PRMT R201, RZ, 0x7610, R201 ;  /* 0x00007610ffc97816 */ /* 0x000fe400000000c9 */
[----:B------:R-:W-:Y:S02]  /*5ea0*/  PRMT R199, RZ, 0x7610, R199 ;  /* 0x00007610ffc77816 */ /* 0x000fe400000000c7 */
[----:B------:R-:W-:-:S02]  /*5eb0*/  PRMT R197, RZ, 0x7610, R197 ;  /* 0x00007610ffc57816 */ /* 0x000fc400000000c5 */
[----:B------:R-:W-:Y:S01]  /*5ec0*/  PRMT R195, RZ, 0x7610, R195 ;  /* 0x00007610ffc37816 */ /* 0x000fe200000000c3 */
[----:B0-----:R-:W-:Y:S01]  /*5ed0*/  @!P3 IMAD.MOV.U32 R128, RZ, RZ, R158 ;  /* 0x000000ffff80b224 */ /* 0x001fe200078e009e */
[----:B------:R-:W-:Y:S01]  /*5ee0*/  PRMT R226, RZ, 0x7610, R226 ;  /* 0x00007610ffe27816 */ /* 0x000fe200000000e2 */
[----:B------:R-:W-:Y:S01]  /*5ef0*/  @!P3 IMAD.MOV.U32 R129, RZ, RZ, R159 ;  /* 0x000000ffff81b224 */ /* 0x000fe200078e009f */
[----:B------:R-:W-:Y:S01]  /*5f00*/  PRMT R228, RZ, 0x7610, R228 ;  /* 0x00007610ffe47816 */ /* 0x000fe200000000e4 */
[----:B------:R-:W5:Y:S01]  /*5f10*/  @!P3 LDG.E.U8 R207, desc[UR18][R136.64] ;  /* 0x0000001288cfb981 */ /* 0x000f62000c1e1100 */
[----:B------:R-:W-:Y:S02]  /*5f20*/  PRMT R230, RZ, 0x7610, R230 ;  /* 0x00007610ffe67816 */ /* 0x000fe400000000e6 */
[----:B------:R-:W-:Y:S01]  /*5f30*/  PRMT R232, RZ, 0x7610, R232 ;  /* 0x00007610ffe87816 */ /* 0x000fe200000000e8 */
[----:B------:R-:W5:Y:S01]  /*5f40*/  @!P3 LDG.E.U8 R205, desc[UR18][R144.64] ;  /* 0x0000001290cdb981 */ /* 0x000f62000c1e1100 */
[----:B------:R-:W-:-:S03]  /*5f50*/  PRMT R240, RZ, 0x7610, R240 ;  /* 0x00007610fff07816 */ /* 0x000fc600000000f0 */
[----:B------:R-:W5:Y:S04]  /*5f60*/  @!P3 LDG.E.U8 R203, desc[UR18][R152.64] ;  /* 0x0000001298cbb981 */ /* 0x000f68000c1e1100 */
        /* <DEDUP_REMOVED lines=17> */
[----:B--2---:R0:W-:Y:S04]  /*6080*/  STS.U8 [R168+UR9+0x4000], R179 ;  /* 0x004000b3a8007988 */ /* 0x0041e80008000009 */
[----:B---3--:R0:W-:Y:S04]  /*6090*/  STS.U8 [R168+UR9+0x4200], R181 ;  /* 0x004200b5a8007988 */ /* 0x0081e80008000009 */
        /* <DEDUP_REMOVED lines=12> */
[----:B----4-:R0:W-:Y:S04]  /*6160*/  STS.U8 [R168+UR9+0x5c00], R221 ;  /* 0x005c00dda8007988 */ /* 0x0101e80008000009 */
[----:B------:R0:W-:Y:S04]  /*6170*/  STS.U8 [R168+UR9+0x5e00], R219 ;  /* 0x005e00dba8007988 */ /* 0x0001e80008000009 */
[----:B------:R0:W-:Y:S04]  /*6180*/  STS.U8 [R169+UR9+0x4100], R224 ;  /* 0x004100e0a9007988 */ /* 0x0001e80008000009 */
[----:B-----5:R0:W-:Y:S04]  /*6190*/  STS.U8 [R169+UR9+0x4300], R222 ;  /* 0x004300dea9007988 */ /* 0x0201e80008000009 */
        /* <DEDUP_REMOVED lines=14> */
[----:B------:R-:W-:Y:S01]  /*6280*/  ULEA UR6, UR11, UR9, 0x3 ;  /* 0x000000090b067291 */ /* 0x000fe2000f8e18ff */
[----:B------:R-:W-:-:S03]  /*6290*/  UMOV UR4, UR5 ;  /* 0x0000000500047c82 */ /* 0x000fc60008000000 */
[----:B------:R-:W-:Y:S01]  /*62a0*/  UIADD3 UR6, UPT, UPT, UR6, 0x8000, URZ ;  /* 0x0000800006067890 */ /* 0x000fe2000fffe0ff */
        /* <DEDUP_REMOVED lines=32> */
[----:B------:R1:W-:Y:S06]  /*64b0*/  MEMBAR.ALL.CTA ;  /* 0x0000000000007992 */ /* 0x0003ec0000008000 */
[----:B-1----:R-:W1:Y:S02]  /*64c0*/  FENCE.VIEW.ASYNC.S ;  /* 0x00000000000073c6 */ /* 0x002e640000000000 */
[----:B-1----:R-:W-:Y:S06]  /*64d0*/  BAR.SYNC.DEFER_BLOCKING 0x0 ;  /* 0x0000000000007b1d */ /* 0x002fec0000010000 */
[----:B------:R-:W-:Y:S05]  /*64e0*/  @P0 BRA `(.L_x_9) ;  /* 0x0000000000480947 */ /* 0x000fea0003800000 */
[----:B------:R-:W-:Y:S01]  /*64f0*/  UMOV UR13, 0x80004020 ;  /* 0x80004020000d7882 */ /* 0x000fe20000000000 */
[----:B------:R-:W-:Y:S01]  /*6500*/  UMOV UR15, 0x40004040 ;  /* 0x40004040000f7882 */ /* 0x000fe20000000000 */
[----:B------:R-:W-:Y:S01]  /*6510*/  UMOV UR16, 0x0 ;  /* 0x0000000000107882 */ /* 0x000fe20000000000 */
[----:B------:R-:W-:Y:S01]  /*6520*/  UMOV UR17, 0x4108010 ;  /* 0x0410801000117882 */ /* 0x000fe20000000000 */
[----:B------:R-:W-:Y:S01]  /*6530*/  UMOV UR32, 0x0 ;  /* 0x0000000000207882 */ /* 0x000fe20000000000 */
[----:B------:R-:W-:Y:S01]  /*6540*/  UMOV UR33, 0x4108010 ;  /* 0x0410801000217882 */ /* 0x000fe20000000000 */
[----:B------:R-:W-:Y:S01]  /*6550*/  UMOV UR34, 0x0 ;  /* 0x0000000000227882 */ /* 0x000fe20000000000 */
[----:B------:R-:W-:Y:S01]  /*6560*/  UMOV UR35, 0x4108010 ;  /* 0x0410801000237882 */ /* 0x000fe20000000000 */
[----:B------:R-:W-:Y:S01]  /*6570*/  UMOV UR7, URZ ;  /* 0x000000ff00077c82 */ /* 0x000fe20008000000 */
[----:B------:R1:W-:Y:S01]  /*6580*/  UTCQMMA gdesc[UR12], gdesc[UR14], tmem[UR8], tmem[UR16], idesc[UR17], UPT ;  /* 0x00ff100e0c0075ea */ /* 0x0003e2000b800308 */
        /* <DEDUP_REMOVED lines=8> */
.L_x_9:
[----:B------:R-:W-:Y:S01]  /*6610*/  VIADD R177, R177, 0xffffffff ;  /* 0xffffffffb1b17836 */ /* 0x000fe20000000000 */
[----:B------:R-:W-:Y:S01]  /*6620*/  UIADD3 UR11, UPT, UPT, UR11, 0x1, URZ ;  /* 0x000000010b0b7890 */ /* 0x000fe2000fffe0ff */
[----:B------:R-:W-:Y:S02]  /*6630*/  IMAD.U32 R128, RZ, RZ, UR4 ;  /* 0x00000004ff807e24 */ /* 0x000fe4000f8e00ff */
[----:B------:R-:W-:Y:S01]  /*6640*/  VIADD R172, R172, 0xffffff80 ;  /* 0xffffff80acac7836 */ /* 0x000fe20000000000 */
[----:B------:R-:W-:Y:S01]  /*6650*/  ISETP.NE.U32.AND P3, PT, R177, RZ, PT ;  /* 0x000000ffb100720c */ /* 0x000fe20003f65070 */
[----:B------:R-:W-:-:S04]  /*6660*/  UISETP.GT.AND UP0, UPT, UR11, 0x1, UPT ;  /* 0x000000010b00788c */ /* 0x000fc8000bf04270 */
[----:B-1----:R-:W-:Y:S02]  /*6670*/  USEL UR5, URZ, 0x1, !UP0 ;  /* 0x00000001ff057887 */ /* 0x002fe4000c000000 */
[----:B------:R-:W-:Y:S02]  /*6680*/  USEL UR11, UR11, URZ, !UP0 ;  /* 0x000000ff0b0b7287 */ /* 0x000fe4000c000000 */
[----:B------:R-:W-:-:S04]  /*6690*/  ULOP3.LUT UR5, UR4, UR5, URZ, 0x3c, !UPT ;  /* 0x0000000504057292 */ /* 0x000fc8000f8e3cff */
[----:B------:R-:W-:Y:S08]  /*66a0*/  @P3 BRA `(.L_x_10) ;  /* 0xffffffe000c83947 */ /* 0x000ff0000383ffff */
.L_x_7:
[----:B------:R-:W-:-:S13]  /*66b0*/  ISETP.GE.AND P0, PT, R4, 0x80, PT ;  /* 0x000000800400780c */ /* 0x000fda0003f06270 */
[----:B------:R-:W-:Y:S05]  /*66c0*/  @!P0 BRA `(.L_x_11) ;  /* 0x0000000000108947 */ /* 0x000fea0003800000 */
[----:B------:R-:W-:-:S06]  /*66d0*/  USHF.L.U32 UR4, UR4, 0x1f, URZ ;  /* 0x0000001f04047899 */ /* 0x000fcc00080006ff */
[----:B------:R-:W-:-:S04]  /*66e0*/  IMAD.U32 R4, RZ, RZ, UR4 ;  /* 0x00000004ff047e24 */ /* 0x000fc8000f8e00ff */
[----:B------:R-:W1:Y:S02]  /*66f0*/  SYNCS.PHASECHK.TRANS64.TRYWAIT P0, [UR6], R4 ;  /* 0x00000004ff0075a7 */ /* 0x000e640008001106 */
[----:B-1----:R-:W-:Y:S05]  /*6700*/  @!P0 BRA `(.L_x_12) ;  /* 0x0000000c00d48947 */ /* 0x002fea0003800000 */
.L_x_11:
[----:B------:R-:W-:Y:S01]  /*6710*/  BAR.SYNC.DEFER_BLOCKING 0x0 ;  /* 0x0000000000007b1d */ /* 0x000fe20000010000 */
[C---:B------:R-:W-:Y:S01]  /*6720*/  IMAD.SHL.U32 R26, R0.reuse, 0x20, RZ ;  /* 0x00000020001a7824 */ /* 0x040fe200078e00ff */
[--C-:B------:R-:W-:Y:S01]  /*6730*/  SHF.R.S32.HI R33, RZ, 0x5, R0.reuse ;  /* 0x00000005ff217819 */ /* 0x100fe20000011400 */
[C---:B------:R-:W-:Y:S01]  /*6740*/  IMAD.SHL.U32 R28, R0.reuse, 0x2, RZ ;  /* 0x00000002001c7824 */ /* 0x040fe200078e00ff */
[C---:B------:R-:W-:Y:S01]  /*6750*/  LOP3.LUT R25, R0.reuse, 0x80, RZ, 0xc0, !PT ;  /* 0x0000008000197812 */ /* 0x040fe200078ec0ff */
[----:B------:R-:W-:Y:S01]  /*6760*/  IMAD.SHL.U32 R27, R0, 0x10, RZ ;  /* 0x00000010001b7824 */ /* 0x000fe200078e00ff */
[----:B------:R-:W-:Y:S01]  /*6770*/  LOP3.LUT R26, R26, 0x300, RZ, 0xc0, !PT ;  /* 0x000003001a1a7812 */ /* 0x000fe200078ec0ff */
[----:B------:R-:W-:Y:S01]  /*6780*/  IMAD.SHL.U32 R32, R0, 0x40, RZ ;  /* 0x0000004000207824 */ /* 0x000fe200078e00ff */
[----:B------:R-:W-:Y:S01]  /*6790*/  LOP3.LUT R28, R28, 0x80, RZ, 0xc0, !PT ;  /* 0x000000801c1c7812 */ /* 0x000fe200078ec0ff */
[----:B------:R-:W-:Y:S01]  /*67a0*/  IMAD.SHL.U32 R31, R0, 0x8, RZ ;  /* 0x00000008001f7824 */ /* 0x000fe200078e00ff */
[----:B------:R-:W-:Y:S01]  /*67b0*/  LOP3.LUT R29, R26, 0x70, R27, 0xf8, !PT ;  /* 0x000000701a1d7812 */ /* 0x000fe200078ef81b */
[----:B------:R-:W1:Y:S01]  /*67c0*/  LDCU UR4, c[0x0][0x3b4] ;  /* 0x00007680ff0477ac */ /* 0x000e620008000800 */
[----:B------:R-:W-:Y:S01]  /*67d0*/  SGXT R26, R33, 0x1 ;  /* 0x00000001211a781a */ /* 0x000fe20000000200 */
[----:B------:R-:W-:Y:S01]  /*67e0*/  VIADD R28, R28, UR9 ;  /* 0x000000091c1c7c36 */ /* 0x000fe20008000000 */
[----:B------:R-:W-:Y:S01]  /*67f0*/  SHF.R.S32.HI R30, RZ, 0x2, R0 ;  /* 0x00000002ff1e7819 */ /* 0x000fe20000011400 */
[----:B------:R-:W2:Y:S01]  /*6800*/  LDCU.128 UR12, c[0x0][0x390] ;  /* 0x00007200ff0c77ac */ /* 0x000ea20008000c00 */
[----:B------:R-:W-:Y:S01]  /*6810*/  LOP3.LUT R26, R29, 0x840, R26, 0x78, !PT ;  /* 0x000008401d1a7812 */ /* 0x000fe200078e781a */
[----:B------:R-:W-:Y:S01]  /*6820*/  IMAD R25, R25, 0x8, R28 ;  /* 0x0000000819197824 */ /* 0x000fe200078e021c */
[----:B------:R-:W-:Y:S01]  /*6830*/  SGXT R30, R30, 0x1 ;  /* 0x000000011e1e781a */ /* 0x000fe20000000200 */
[----:B------:R-:W3:Y:S01]  /*6840*/  LDCU UR5, c[0x0][0x3b8] ;  /* 0x00007700ff0577ac */ /* 0x000ee20008000800 */
[----:B------:R-:W-:Y:S01]  /*6850*/  LOP3.LUT R27, R27, 0x30, RZ, 0xc0, !PT ;  /* 0x000000301b1b7812 */ /* 0x000fe200078ec0ff */
[----:B------:R-:W-:Y:S01]  /*6860*/  IMAD.IADD R25, R26, 0x1, R25 ;  /* 0x000000011a197824 */ /* 0x000fe200078e0219 */
[----:B------:R-:W-:Y:S01]  /*6870*/  LOP3.LUT R32, R32, 0x400, RZ, 0xc0, !PT ;  /* 0x0000040020207812 */ /* 0x000fe200078ec0ff */
[--C-:B------:R-:W-:Y:S01]  /*6880*/  IMAD.IADD R21, R21, 0x1, R3.reuse ;  /* 0x0000000115157824 */ /* 0x100fe200078e0203 */
[----:B------:R-:W4:Y:S02]  /*6890*/  @!P2 SYNCS.CCTL.IV [UR9+0x8000] ;  /* 0x00800000ff00a9b1 */ /* 0x000f240008000009 */
[----:B----4-:R-:W-:Y:S01]  /*68a0*/  BAR.SYNC.DEFER_BLOCKING 0x0 ;  /* 0x0000000000007b1d */ /* 0x010fe20000010000 */
[----:B------:R-:W-:Y:S01]  /*68b0*/  LOP3.LUT R30, R30, 0x840, RZ, 0xc0, !PT ;  /* 0x000008401e1e7812 */ /* 0x000fe200078ec0ff */
[--C-:B------:R-:W-:Y:S01]  /*68c0*/  IMAD.IADD R22, R22, 0x1, R3.reuse ;  /* 0x0000000116167824 */ /* 0x100fe200078e0203 */
[----:B------:R-:W-:Y:S01]  /*68d0*/  IADD3 R27, PT, PT, R27, UR9, R32 ;  /* 0x000000091b1b7c10 */ /* 0x000fe2000fffe020 */
[----:B------:R-:W-:Y:S01]  /*68e0*/  IMAD.IADD R23, R23, 0x1, R3 ;  /* 0x0000000117177824 */ /* 0x000fe200078e0203 */
[----:B------:R-:W-:Y:S01]  /*68f0*/  LOP3.LUT R31, R30, 0x40, R31, 0x78, !PT ;  /* 0x000000401e1f7812 */ /* 0x000fe200078e781f */
[----:B------:R-:W-:Y:S01]  /*6900*/  IMAD.IADD R24, R24, 0x1, R3 ;  /* 0x0000000118187824 */ /* 0x000fe200078e0203 */
[----:B------:R-:W-:Y:S01]  /*6910*/  LDTM.16dp32bit_t0_t15.x16 R4, tmem[UR10] ;  /* 0x0000000a000479ee */ /* 0x000fe20008a00000 */
[----:B------:R-:W4:Y:S01]  /*6920*/  LDTM.16dp32bit_t16_t31.x16 R4, tmem[UR10+0x10] ;  /* 0x0000100a000479ee */ /* 0x000f220008a20000 */
[----:B--2---:R-:W-:Y:S01]  /*6930*/  ISETP.GE.AND P0, PT, R2, UR14, PT ;  /* 0x0000000e02007c0c */ /* 0x004fe2000bf06270 */
[----:B------:R-:W2:Y:S01]  /*6940*/  @!P2 SYNCS.CCTL.IV [UR9+0x8008] ;  /* 0x00800800ff00a9b1 */ /* 0x000ea20008000009 */
[----:B------:R-:W-:Y:S01]  /*6950*/  NOP ;  /* 0x0000000000007918 */ /* 0x000fe20000000000 */
[----:B----4-:R-:W-:-:S02]  /*6960*/  F2FP.SATFINITE.E4M3.F32.PACK_AB_MERGE_C R4, R5, R4, RZ ;  /* 0x000000040504723e */ /* 0x010fc400048070ff */
[----:B------:R-:W-:Y:S02]  /*6970*/  F2FP.SATFINITE.E4M3.F32.PACK_AB_MERGE_C R12, R13, R12, RZ ;  /* 0x0000000c0d0c723e */ /* 0x000fe400048070ff */
[----:B------:R-:W-:Y:S02]  /*6980*/  F2FP.SATFINITE.E4M3.F32.PACK_AB_MERGE_C R8, R9, R8, RZ ;  /* 0x000000080908723e */ /* 0x000fe400048070ff */
[----:B------:R-:W-:Y:S02]  /*6990*/  LOP3.LUT R9, R4, 0xffff, RZ, 0xc0, !PT ;  /* 0x0000ffff04097812 */ /* 0x000fe400078ec0ff */
[----:B------:R-:W-:Y:S02]  /*69a0*/  LOP3.LUT R13, R12, 0xffff, RZ, 0xc0, !PT ;  /* 0x0000ffff0c0d7812 */ /* 0x000fe400078ec0ff */
[----:B------:R-:W-:Y:S02]  /*69b0*/  LOP3.LUT R8, R8, 0xffff, RZ, 0xc0, !PT ;  /* 0x0000ffff08087812 */ /* 0x000fe400078ec0ff */
[----:B------:R-:W-:-:S02]  /*69c0*/  F2FP.SATFINITE.E4M3.F32.PACK_AB_MERGE_C R6, R7, R6, RZ ;  /* 0x000000060706723e */ /* 0x000fc400048070ff */
[----:B------:R-:W-:Y:S02]  /*69d0*/  F2FP.SATFINITE.E4M3.F32.PACK_AB_MERGE_C R10, R11, R10, RZ ;  /* 0x0000000a0b0a723e */ /* 0x000fe400048070ff */
[----:B------:R-:W-:Y:S02]  /*69e0*/  F2FP.SATFINITE.E4M3.F32.PACK_AB_MERGE_C R14, R15, R14, RZ ;  /* 0x0000000e0f0e723e */ /* 0x000fe400048070ff */
[----:B------:R-:W-:Y:S02]  /*69f0*/  PRMT R4, R13, 0x3340, R0 ;  /* 0x000033400d047816 */ /* 0x000fe40000000000 */
[----:B------:R-:W-:Y:S02]  /*6a00*/  PRMT R5, R9, 0x3340, R8 ;  /* 0x0000334009057816 */ /* 0x000fe40000000008 */
[----:B------:R-:W-:Y:S02]  /*6a10*/  F2FP.SATFINITE.E4M3.F32.PACK_AB_MERGE_C R16, R17, R16, RZ ;  /* 0x000000101110723e */ /* 0x000fe400048070ff */
[----:B------:R-:W-:-:S02]  /*6a20*/  LOP3.LUT R15, R6, 0xffff, RZ, 0xc0, !PT ;  /* 0x0000ffff060f7812 */ /* 0x000fc400078ec0ff */
[----:B------:R-:W-:Y:S02]  /*6a30*/  LOP3.LUT R10, R10, 0xffff, RZ, 0xc0, !PT ;  /* 0x0000ffff0a0a7812 */ /* 0x000fe400078ec0ff */
[----:B------:R-:W-:Y:S02]  /*6a40*/  LOP3.LUT R17, R14, 0xffff, RZ, 0xc0, !PT ;  /* 0x0000ffff0e117812 */ /* 0x000fe400078ec0ff */
[----:B------:R-:W-:Y:S02]  /*6a50*/  PRMT R11, R5, 0x5410, R4 ;  /* 0x00005410050b7816 */ /* 0x000fe40000000004 */
[----:B------:R-:W-:Y:S02]  /*6a60*/  SHF.R.U32.HI R4, RZ, 0x8, R9 ;  /* 0x00000008ff047819 */ /* 0x000fe40000011609 */
[----:B------:R-:W-:Y:S02]  /*6a70*/  SHF.R.U32.HI R6, RZ, 0x8, R8 ;  /* 0x00000008ff067819 */ /* 0x000fe40000011608 */
[----:B------:R-:W-:-:S02]  /*6a80*/  SHF.R.U32.HI R5, RZ, 0x8, R15 ;  /* 0x00000008ff057819 */ /* 0x000fc4000001160f */
[----:B------:R-:W-:Y:S02]  /*6a90*/  SHF.R.U32.HI R7, RZ, 0x8, R10 ;  /* 0x00000008ff077819 */ /* 0x000fe4000001160a */
[----:B------:R-:W-:Y:S02]  /*6aa0*/  SHF.R.U32.HI R8, RZ, 0x8, R13 ;  /* 0x00000008ff087819 */ /* 0x000fe4000001160d */
[----:B------:R-:W-:Y:S02]  /*6ab0*/  SHF.R.U32.HI R9, RZ, 0x8, R17 ;  /* 0x00000008ff097819 */ /* 0x000fe40000011611 */
[----:B------:R-:W-:Y:S02]  /*6ac0*/  LOP3.LUT R13, R4, 0xffff, RZ, 0xc0, !PT ;  /* 0x0000ffff040d7812 */ /* 0x000fe400078ec0ff */
[----:B------:R-:W-:Y:S02]  /*6ad0*/  LOP3.LUT R4, R5, 0xffff, RZ, 0xc0, !PT ;  /* 0x0000ffff05047812 */ /* 0x000fe400078ec0ff */
[----:B------:R-:W-:-:S02]  /*6ae0*/  LOP3.LUT R7, R7, 0xffff, RZ, 0xc0, !PT ;  /* 0x0000ffff07077812 */ /* 0x000fc400078ec0ff */
[----:B------:R-:W-:Y:S02]  /*6af0*/  LOP3.LUT R6, R6, 0xffff, RZ, 0xc0, !PT ;  /* 0x0000ffff06067812 */ /* 0x000fe400078ec0ff */
[----:B------:R-:W-:Y:S02]  /*6b00*/  LOP3.LUT R8, R8, 0xffff, RZ, 0xc0, !PT ;  /* 0x0000ffff08087812 */ /* 0x000fe400078ec0ff */
[----:B------:R-:W-:Y:S02]  /*6b10*/  LOP3.LUT R9, R9, 0xffff, RZ, 0xc0, !PT ;  /* 0x0000ffff09097812 */ /* 0x000fe400078ec0ff */
[----:B------:R-:W-:Y:S02]  /*6b20*/  PRMT R15, R15, 0x3340, R10 ;  /* 0x000033400f0f7816 */ /* 0x000fe4000000000a */
[----:B------:R-:W-:Y:S02]  /*6b30*/  PRMT R7, R4, 0x3340, R7 ;  /* 0x0000334004077816 */ /* 0x000fe40000000007 */
[----:B------:R-:W-:-:S02]  /*6b40*/  F2FP.SATFINITE.E4M3.F32.PACK_AB_MERGE_C R18, R19, R18, RZ ;  /* 0x000000121312723e */ /* 0x000fc400048070ff */
[----:B------:R-:W-:Y:S02]  /*6b50*/  PRMT R10, R17, 0x3340, R0 ;  /* 0x00003340110a7816 */ /* 0x000fe40000000000 */
[----:B------:R-:W-:Y:S02]  /*6b60*/  PRMT R13, R13, 0x3340, R6 ;  /* 0x000033400d0d7816 */ /* 0x000fe40000000006 */
[----:B------:R-:W-:Y:S02]  /*6b70*/  PRMT R8, R8, 0x3340, R1 ;  /* 0x0000334008087816 */ /* 0x000fe40000000001 */
[----:B------:R-:W-:Y:S01]  /*6b80*/  PRMT R4, R9, 0x3340, R0 ;  /* 0x0000334009047816 */ /* 0x000fe20000000000 */
[----:B------:R-:W-:Y:S01]  /*6b90*/  IMAD.SHL.U32 R0, R0, 0x4, RZ ;  /* 0x0000000400007824 */ /* 0x000fe200078e00ff */
[----:B------:R-:W-:Y:S02]  /*6ba0*/  LOP3.LUT R16, R16, 0xffff, RZ, 0xc0, !PT ;  /* 0x0000ffff10107812 */ /* 0x000fe400078ec0ff */
[----:B------:R-:W-:-:S02]  /*6bb0*/  PRMT R15, R15, 0x5410, R10 ;  /* 0x000054100f0f7816 */ /* 0x000fc4000000000a */
[----:B------:R-:W-:Y:S02]  /*6bc0*/  PRMT R9, R13, 0x5410, R8 ;  /* 0x000054100d097816 */ /* 0x000fe40000000008 */
[----:B------:R-:W-:Y:S02]  /*6bd0*/  PRMT R7, R7, 0x5410, R4 ;  /* 0x0000541007077816 */ /* 0x000fe40000000004 */
[----:B------:R-:W-:Y:S02]  /*6be0*/  LOP3.LUT R18, R18, 0xffff, RZ, 0xc0, !PT ;  /* 0x0000ffff12127812 */ /* 0x000fe400078ec0ff */
[--C-:B------:R-:W-:Y:S02]  /*6bf0*/  PRMT R8, R11, 0x4210, R16.reuse ;  /* 0x000042100b087816 */ /* 0x100fe40000000010 */
[----:B------:R-:W-:Y:S02]  /*6c00*/  PRMT R9, R9, 0x5210, R16 ;  /* 0x0000521009097816 */ /* 0x000fe40000000010 */
[--C-:B------:R-:W-:Y:S01]  /*6c10*/  PRMT R10, R15, 0x4210, R18.reuse ;  /* 0x000042100f0a7816 */ /* 0x100fe20000000012 */
[----:B---3--:R-:W-:Y:S01]  /*6c20*/  IMAD R15, R21, UR5, RZ ;  /* 0x00000005150f7c24 */ /* 0x008fe2000f8e02ff */
[----:B------:R-:W-:-:S02]  /*6c30*/  PRMT R11, R7, 0x5210, R18 ;  /* 0x00005210070b7816 */ /* 0x000fc40000000012 */
[----:B------:R-:W-:Y:S02]  /*6c40*/  LOP3.LUT R0, R0, 0x380, RZ, 0xc0, !PT ;  /* 0x0000038000007812 */ /* 0x000fe400078ec0ff */
[----:B------:R-:W-:Y:S01]  /*6c50*/  LOP3.LUT R12, R3, R20, RZ, 0xfc, !PT ;  /* 0x00000014030c7212 */ /* 0x000fe200078efcff */
[----:B--2---:R2:W-:Y:S01]  /*6c60*/  STSM.16.M88.4 [R25], R8 ;  /* 0x0000000819007844 */ /* 0x0045e20000000200 */
[----:B------:R-:W-:Y:S01]  /*6c70*/  IADD3 R4, PT, PT, R31, R27, R0 ;  /* 0x0000001b1f047210 */ /* 0x000fe20007ffe000 */
[----:B-1----:R-:W-:Y:S01]  /*6c80*/  IMAD R0, R2, UR4, RZ ;  /* 0x0000000402007c24 */ /* 0x002fe2000f8e02ff */
[----:B------:R-:W-:Y:S01]  /*6c90*/  BAR.SYNC.DEFER_BLOCKING 0x0 ;  /* 0x0000000000007b1d */ /* 0x000fe20000010000 */
[C---:B------:R-:W-:Y:S01]  /*6ca0*/  IMAD R2, R12.reuse, UR5, RZ ;  /* 0x000000050c027c24 */ /* 0x040fe2000f8e02ff */
[----:B------:R-:W-:Y:S02]  /*6cb0*/  ISETP.LT.AND P4, PT, R12, UR15, !P0 ;  /* 0x0000000f0c007c0c */ /* 0x000fe4000c781270 */
[----:B------:R-:W-:-:S02]  /*6cc0*/  IADD3 R27, P2, PT, R0, UR12, RZ ;  /* 0x0000000c001b7c10 */ /* 0x000fc4000ff5e0ff */
[C-C-:B------:R-:W-:Y:S02]  /*6cd0*/  LOP3.LUT R16, R3.reuse, 0x38, R20.reuse, 0xfe, !PT ;  /* 0x0000003803107812 */ /* 0x140fe400078efe14 */
[C-C-:B------:R-:W-:Y:S02]  /*6ce0*/  LOP3.LUT R18, R3.reuse, 0x34, R20.reuse, 0xfe, !PT ;  /* 0x0000003403127812 */ /* 0x140fe400078efe14 */
[--C-:B--2---:R-:W-:Y:S02]  /*6cf0*/  LOP3.LUT R9, R3, 0x4, R20.reuse, 0xfe, !PT ;  /* 0x0000000403097812 */ /* 0x104fe400078efe14 */
[----:B------:R-:W-:Y:S02]  /*6d00*/  LEA.HI.X.SX32 R25, R0, UR13, 0x1, P2 ;  /* 0x0000000d00197c11 */ /* 0x000fe400090f0eff */
[----:B------:R-:W-:Y:S01]  /*6d10*/  IADD3 R8, P3, PT, R2, R27, RZ ;  /* 0x0000001b02087210 */ /* 0x000fe20007f7e0ff */
[----:B------:R-:W-:Y:S01]  /*6d20*/  IMAD R0, R9, UR5, RZ ;  /* 0x0000000509007c24 */ /* 0x000fe2000f8e02ff */
[----:B------:R-:W-:-:S02]  /*6d30*/  LOP3.LUT R10, R3, 0x8, R20, 0xfe, !PT ;  /* 0x00000008030a7812 */ /* 0x000fc400078efe14 */
[----:B------:R-:W-:Y:S02]  /*6d40*/  ISETP.LT.AND P2, PT, R9, UR15, !P0 ;  /* 0x0000000f09007c0c */ /* 0x000fe4000c741270 */
[----:B------:R-:W-:Y:S01]  /*6d50*/  LEA.HI.X.SX32 R9, R2, R25, 0x1, P3 ;  /* 0x0000001902097211 */ /* 0x000fe200018f0eff */
[C---:B------:R-:W-:Y:S01]  /*6d60*/  IMAD R2, R10.reuse, UR5, RZ ;  /* 0x000000050a027c24 */ /* 0x040fe2000f8e02ff */
[----:B------:R-:W1:Y:S01]  /*6d70*/  LDSM.16.M88.4 R4, [R4] ;  /* 0x000000000404783b */ /* 0x000e620000000200 */
[----:B------:R-:W-:Y:S02]  /*6d80*/  ISETP.LT.AND P3, PT, R10, UR15, !P0 ;  /* 0x0000000f0a007c0c */ /* 0x000fe4000c761270 */
[-C--:B------:R-:W-:Y:S02]  /*6d90*/  IADD3 R10, P6, PT, R0, R27.reuse, RZ ;  /* 0x0000001b000a7210 */ /* 0x080fe40007fde0ff */
[----:B------:R-:W-:Y:S02]  /*6da0*/  IADD3 R12, P5, PT, R2, R27, RZ ;  /* 0x0000001b020c7210 */ /* 0x000fe40007fbe0ff */
[----:B------:R-:W-:-:S02]  /*6db0*/  LEA.HI.X.SX32 R11, R0, R25, 0x1, P6 ;  /* 0x00000019000b7211 */ /* 0x000fc400030f0eff */
[----:B------:R-:W-:Y:S02]  /*6dc0*/  LEA.HI.X.SX32 R13, R2, R25, 0x1, P5 ;  /* 0x00000019020d7211 */ /* 0x000fe400028f0eff */
[----:B------:R-:W-:Y:S02]  /*6dd0*/  IADD3 R14, P6, PT, R15, R27, RZ ;  /* 0x0000001b0f0e7210 */ /* 0x000fe40007fde0ff */
[--C-:B------:R-:W-:Y:S02]  /*6de0*/  LOP3.LUT R0, R3, 0x10, R20.reuse, 0xfe, !PT ;  /* 0x0000001003007812 */ /* 0x100fe400078efe14 */
[----:B------:R-:W-:Y:S02]  /*6df0*/  LEA.HI.X.SX32 R15, R15, R25, 0x1, P6 ;  /* 0x000000190f0f7211 */ /* 0x000fe400030f0eff */
[----:B------:R-:W-:Y:S02]  /*6e00*/  LOP3.LUT R2, R3, 0x14, R20, 0xfe, !PT ;  /* 0x0000001403027812 */ /* 0x000fe400078efe14 */
[----:B------:R-:W-:-:S02]  /*6e10*/  ISETP.LT.AND P6, PT, R22, UR15, !P0 ;  /* 0x0000000f16007c0c */ /* 0x000fc4000c7c1270 */
[C---:B-1----:R-:W-:Y:S02]  /*6e20*/  PRMT R17, R4.reuse, 0x7770, RZ ;  /* 0x0000777004117816 */ /* 0x042fe400000000ff */
[----:B------:R-:W-:-:S03]  /*6e30*/  PRMT R19, R4, 0x7771, RZ ;  /* 0x0000777104137816 */ /* 0x000fc600000000ff */
[----:B------:R1:W-:Y:S01]  /*6e40*/  @P4 STG.E.U8 desc[UR18][R8.64], R17 ;  /* 0x0000001108004986 */ /* 0x0003e2000c101112 */
[----:B------:R-:W-:Y:S02]  /*6e50*/  ISETP.LT.AND P4, PT, R21, UR15, !P0 ;  /* 0x0000000f15007c0c */ /* 0x000fe4000c781270 */
[----:B------:R-:W-:Y:S01]  /*6e60*/  PRMT R21, R4, 0x7772, RZ ;  /* 0x0000777204157816 */ /* 0x000fe200000000ff */
[----:B------:R2:W-:Y:S01]  /*6e70*/  @P2 STG.E.U8 desc[UR18][R10.64], R19 ;  /* 0x000000130a002986 */ /* 0x0005e2000c101112 */
[C---:B------:R-:W-:Y:S01]  /*6e80*/  ISETP.LT.AND P2, PT, R2.reuse, UR15, !P0 ;  /* 0x0000000f02007c0c */ /* 0x040fe2000c741270 */
[----:B------:R-:W-:Y:S02]  /*6e90*/  IMAD R2, R2, UR5, RZ ;  /* 0x0000000502027c24 */ /* 0x000fe4000f8e02ff */
[----:B------:R3:W-:Y:S01]  /*6ea0*/  @P3 STG.E.U8 desc[UR18][R12.64], R21 ;  /* 0x000000150c003986 */ /* 0x0007e2000c101112 */
[C---:B------:R-:W-:Y:S01]  /*6eb0*/  ISETP.LT.AND P3, PT, R0.reuse, UR15, !P0 ;  /* 0x0000000f00007c0c */ /* 0x040fe2000c761270 */
[----:B------:R-:W-:Y:S01]  /*6ec0*/  IMAD R0, R0, UR5, RZ ;  /* 0x0000000500007c24 */ /* 0x000fe2000f8e02ff */
[----:B-1----:R-:W-:-:S02]  /*6ed0*/  PRMT R17, R4, 0x7773, RZ ;  /* 0x0000777304117816 */ /* 0x002fc400000000ff */
[----:B------:R-:W-:Y:S02]  /*6ee0*/  LOP3.LUT R4, R3, 0x18, R20, 0xfe, !PT ;  /* 0x0000001803047812 */ /* 0x000fe400078efe14 */
[----:B--2---:R-:W-:Y:S01]  /*6ef0*/  PRMT R19, R5, 0x7770, RZ ;  /* 0x0000777005137816 */ /* 0x004fe200000000ff */
[----:B------:R1:W-:Y:S01]  /*6f00*/  @P4 STG.E.U8 desc[UR18][R14.64], R17 ;  /* 0x000000110e004986 */ /* 0x0003e2000c101112 */
[-C--:B------:R-:W-:Y:S02]  /*6f10*/  IADD3 R8, P4, PT, R0, R27.reuse, RZ ;  /* 0x0000001b00087210 */ /* 0x080fe40007f9e0ff */
[----:B------:R-:W-:Y:S02]  /*6f20*/  IADD3 R10, P5, PT, R2, R27, RZ ;  /* 0x0000001b020a7210 */ /* 0x000fe40007fbe0ff */
[-C--:B------:R-:W-:Y:S01]  /*6f30*/  LEA.HI.X.SX32 R9, R0, R25.reuse, 0x1, P4 ;  /* 0x0000001900097211 */ /* 0x080fe200020f0eff */
[C---:B------:R-:W-:Y:S01]  /*6f40*/  IMAD R0, R4.reuse, UR5, RZ ;  /* 0x0000000504007c24 */ /* 0x040fe2000f8e02ff */
[----:B------:R-:W-:Y:S01]  /*6f50*/  ISETP.LT.AND P4, PT, R4, UR15, !P0 ;  /* 0x0000000f04007c0c */ /* 0x000fe2000c781270 */
[----:B------:R-:W-:Y:S01]  /*6f60*/  IMAD R4, R22, UR5, RZ ;  /* 0x0000000516047c24 */ /* 0x000fe2000f8e02ff */
[----:B------:R-:W-:Y:S01]  /*6f70*/  LEA.HI.X.SX32 R11, R2, R25, 0x1, P5 ;  /* 0x00000019020b7211 */ /* 0x000fe200028f0eff */
[----:B------:R2:W-:Y:S01]  /*6f80*/  @P3 STG.E.U8 desc[UR18][R8.64], R19 ;  /* 0x0000001308003986 */ /* 0x0005e2000c101112 */
[----:B---3--:R-:W-:-:S02]  /*6f90*/  IADD3 R12, P3, PT, R0, R27, RZ ;  /* 0x0000001b000c7210 */ /* 0x008fc40007f7e0ff */
[C---:B-1----:R-:W-:Y:S02]  /*6fa0*/  PRMT R17, R5.reuse, 0x7771, RZ ;  /* 0x0000777105117816 */ /* 0x042fe400000000ff */
[----:B------:R-:W-:Y:S02]  /*6fb0*/  LEA.HI.X.SX32 R13, R0, R25, 0x1, P3 ;  /* 0x00000019000d7211 */ /* 0x000fe400018f0eff */
[----:B------:R-:W-:Y:S01]  /*6fc0*/  PRMT R21, R5, 0x7772, RZ ;  /* 0x0000777205157816 */ /* 0x000fe200000000ff */
[----:B------:R1:W-:Y:S01]  /*6fd0*/  @P2 STG.E.U8 desc[UR18][R10.64], R17 ;  /* 0x000000110a002986 */ /* 0x0003e2000c101112 */
[C---:B------:R-:W-:Y:S02]  /*6fe0*/  IADD3 R14, P5, PT, R4.reuse, R27, RZ ;  /* 0x0000001b040e7210 */ /* 0x040fe40007fbe0ff */
[----:B------:R-:W-:Y:S01]  /*6ff0*/  LOP3.LUT R0, R3, 0x20, R20, 0xfe, !PT ;  /* 0x0000002003007812 */ /* 0x000fe200078efe14 */
[----:B------:R3:W-:Y:S01]  /*7000*/  @P4 STG.E.U8 desc[UR18][R12.64], R21 ;  /* 0x000000150c004986 */ /* 0x0007e2000c101112 */
[----:B------:R-:W-:-:S02]  /*7010*/  LEA.HI.X.SX32 R15, R4, R25, 0x1, P5 ;  /* 0x00000019040f7211 */ /* 0x000fc400028f0eff */
[----:B--2---:R-:W-:Y:S02]  /*7020*/  PRMT R19, R5, 0x7773, RZ ;  /* 0x0000777305137816 */ /* 0x004fe400000000ff */
[C-C-:B------:R-:W-:Y:S02]  /*7030*/  LOP3.LUT R9, R3.reuse, 0x24, R20.reuse, 0xfe, !PT ;  /* 0x0000002403097812 */ /* 0x140fe400078efe14 */
[C---:B------:R-:W-:Y:S01]  /*7040*/  ISETP.LT.AND P4, PT, R0.reuse, UR15, !P0 ;  /* 0x0000000f00007c0c */ /* 0x040fe2000c781270 */
[----:B------:R-:W-:Y:S01]  /*7050*/  IMAD R0, R0, UR5, RZ ;  /* 0x0000000500007c24 */ /* 0x000fe2000f8e02ff */
[----:B------:R-:W-:Y:S01]  /*7060*/  LOP3.LUT R2, R3, 0x28, R20, 0xfe, !PT ;  /* 0x0000002803027812 */ /* 0x000fe200078efe14 */
[----:B------:R2:W-:Y:S01]  /*7070*/  @P6 STG.E.U8 desc[UR18][R14.64], R19 ;  /* 0x000000130e006986 */ /* 0x0005e2000c101112 */
[C---:B------:R-:W-:Y:S01]  /*7080*/  ISETP.LT.AND P3, PT, R9.reuse, UR15, !P0 ;  /* 0x0000000f09007c0c */ /* 0x040fe2000c761270 */
[----:B------:R-:W-:Y:S01]  /*7090*/  IMAD R9, R9, UR5, RZ ;  /* 0x0000000509097c24 */ /* 0x000fe2000f8e02ff */
[-C--:B------:R-:W-:Y:S01]  /*70a0*/  IADD3 R4, P6, PT, R0, R27.reuse, RZ ;  /* 0x0000001b00047210 */ /* 0x080fe20007fde0ff */
[C---:B-1----:R-:W-:Y:S01]  /*70b0*/  IMAD R10, R2.reuse, UR5, RZ ;  /* 0x00000005020a7c24 */ /* 0x042fe2000f8e02ff */
[----:B------:R-:W-:Y:S01]  /*70c0*/  ISETP.LT.AND P2, PT, R2, UR15, !P0 ;  /* 0x0000000f02007c0c */ /* 0x000fe2000c741270 */
[----:B---3--:R-:W-:Y:S01]  /*70d0*/  IMAD R13, R18, UR5, RZ ;  /* 0x00000005120d7c24 */ /* 0x008fe2000f8e02ff */
[----:B------:R-:W-:-:S02]  /*70e0*/  IADD3 R2, P5, PT, R9, R27, RZ ;  /* 0x0000001b09027210 */ /* 0x000fc40007fbe0ff */
[----:B------:R-:W-:Y:S01]  /*70f0*/  LEA.HI.X.SX32 R5, R0, R25, 0x1, P6 ;  /* 0x0000001900057211 */ /* 0x000fe200030f0eff */
[----:B------:R-:W-:Y:S01]  /*7100*/  IMAD R0, R23, UR5, RZ ;  /* 0x0000000517007c24 */ /* 0x000fe2000f8e02ff */
[----:B------:R-:W-:Y:S01]  /*7110*/  IADD3 R8, P6, PT, R10, R27, RZ ;  /* 0x0000001b0a087210 */ /* 0x000fe20007fde0ff */
[----:B--2---:R-:W-:Y:S01]  /*7120*/  IMAD R14, R16, UR5, RZ ;  /* 0x00000005100e7c24 */ /* 0x004fe2000f8e02ff */
[----:B------:R-:W-:Y:S01]  /*7130*/  LOP3.LUT R12, R3, 0x30, R20, 0xfe, !PT ;  /* 0x00000030030c7812 */ /* 0x000fe200078efe14 */
[----:B------:R-:W-:Y:S01]  /*7140*/  IMAD R15, R24, UR5, RZ ;  /* 0x00000005180f7c24 */ /* 0x000fe2000f8e02ff */
[C---:B------:R-:W-:Y:S02]  /*7150*/  PRMT R17, R6.reuse, 0x7770, RZ ;  /* 0x0000777006117816 */ /* 0x040fe400000000ff */
[-C--:B------:R-:W-:Y:S02]  /*7160*/  LEA.HI.X.SX32 R3, R9, R25.reuse, 0x1, P5 ;  /* 0x0000001909037211 */ /* 0x080fe400028f0eff */
[----:B------:R-:W-:Y:S01]  /*7170*/  PRMT R19, R6, 0x7771, RZ ;  /* 0x0000777106137816 */ /* 0x000fe200000000ff */
[----:B------:R1:W-:Y:S01]  /*7180*/  @P4 STG.E.U8 desc[UR18][R4.64], R17 ;  /* 0x0000001104004986 */ /* 0x0003e2000c101112 */
[----:B------:R-:W-:-:S02]  /*7190*/  LEA.HI.X.SX32 R9, R10, R25, 0x1, P6 ;  /* 0x000000190a097211 */ /* 0x000fc400030f0eff */
[----:B------:R-:W-:Y:S01]  /*71a0*/  PRMT R21, R6, 0x7772, RZ ;  /* 0x0000777206157816 */ /* 0x000fe200000000ff */
[----:B------:R2:W-:Y:S01]  /*71b0*/  @P3 STG.E.U8 desc[UR18][R2.64], R19 ;  /* 0x0000001302003986 */ /* 0x0005e2000c101112 */
[C---:B------:R-:W-:Y:S01]  /*71c0*/  ISETP.LT.AND P4, PT, R12.reuse, UR15, !P0 ;  /* 0x0000000f0c007c0c */ /* 0x040fe2000c781270 */
[----:B------:R-:W-:Y:S01]  /*71d0*/  IMAD R12, R12, UR5, RZ ;  /* 0x000000050c0c7c24 */ /* 0x000fe2000f8e02ff */
[----:B------:R-:W-:Y:S01]  /*71e0*/  ISETP.LT.AND P5, PT, R23, UR15, !P0 ;  /* 0x0000000f17007c0c */ /* 0x000fe2000c7a1270 */
[----:B------:R3:W-:Y:S01]  /*71f0*/  @P2 STG.E.U8 desc[UR18][R8.64], R21 ;  /* 0x0000001508002986 */ /* 0x0007e2000c101112 */
[-C--:B------:R-:W-:Y:S02]  /*7200*/  IADD3 R10, P2, PT, R0, R27.reuse, RZ ;  /* 0x0000001b000a7210 */ /* 0x080fe40007f5e0ff */
[----:B-1----:R-:W-:Y:S02]  /*7210*/  IADD3 R4, P3, PT, R12, R27, RZ ;  /* 0x0000001b0c047210 */ /* 0x002fe40007f7e0ff */
[----:B------:R-:W-:-:S02]  /*7220*/  LEA.HI.X.SX32 R11, R0, R25, 0x1, P2 ;  /* 0x00000019000b7211 */ /* 0x000fc400010f0eff */
[C---:B--2---:R-:W-:Y:S02]  /*7230*/  IADD3 R2, P6, PT, R13.reuse, R27, RZ ;  /* 0x0000001b0d027210 */ /* 0x044fe40007fde0ff */
[----:B------:R-:W-:Y:S02]  /*7240*/  LEA.HI.X.SX32 R5, R12, R25, 0x1, P3 ;  /* 0x000000190c057211 */ /* 0x000fe400018f0eff */
[----:B---3--:R-:W-:Y:S02]  /*7250*/  IADD3 R8, P2, PT, R14, R27, RZ ;  /* 0x0000001b0e087210 */ /* 0x008fe40007f5e0ff */
[----:B------:R-:W-:Y:S02]  /*7260*/  ISETP.LT.AND P3, PT, R18, UR15, !P0 ;  /* 0x0000000f12007c0c */ /* 0x000fe4000c761270 */
[-C--:B------:R-:W-:Y:S02]  /*7270*/  LEA.HI.X.SX32 R3, R13, R25.reuse, 0x1, P6 ;  /* 0x000000190d037211 */ /* 0x080fe400030f0eff */
[----:B------:R-:W-:-:S02]  /*7280*/  LEA.HI.X.SX32 R9, R14, R25, 0x1, P2 ;  /* 0x000000190e097211 */ /* 0x000fc400010f0eff */
[C---:B------:R-:W-:Y:S02]  /*7290*/  IADD3 R12, P6, PT, R15.reuse, R27, RZ ;  /* 0x0000001b0f0c7210 */ /* 0x040fe40007fde0ff */
[----:B------:R-:W-:Y:S02]  /*72a0*/  ISETP.LT.AND P2, PT, R16, UR15, !P0 ;  /* 0x0000000f10007c0c */ /* 0x000fe4000c741270 */
[----:B------:R-:W-:Y:S02]  /*72b0*/  ISETP.LT.AND P0, PT, R24, UR15, !P0 ;  /* 0x0000000f18007c0c */ /* 0x000fe4000c701270 */
[----:B------:R-:W-:Y:S02]  /*72c0*/  LEA.HI.X.SX32 R13, R15, R25, 0x1, P6 ;  /* 0x000000190f0d7211 */ /* 0x000fe400030f0eff */
[----:B------:R-:W-:Y:S02]  /*72d0*/  PRMT R15, R6, 0x7773, RZ ;  /* 0x00007773060f7816 */ /* 0x000fe400000000ff */
[----:B------:R-:W-:-:S02]  /*72e0*/  PRMT R17, R7, 0x7770, RZ ;  /* 0x0000777007117816 */ /* 0x000fc400000000ff */
[C---:B------:R-:W-:Y:S01]  /*72f0*/  PRMT R19, R7.reuse, 0x7771, RZ ;  /* 0x0000777107137816 */ /* 0x040fe200000000ff */
[----:B------:R1:W-:Y:S01]  /*7300*/  @P5 STG.E.U8 desc[UR18][R10.64], R15 ;  /* 0x0000000f0a005986 */ /* 0x0003e2000c101112 */
[C---:B------:R-:W-:Y:S02]  /*7310*/  PRMT R21, R7.reuse, 0x7772, RZ ;  /* 0x0000777207157816 */ /* 0x040fe400000000ff */
[----:B------:R-:W-:Y:S01]  /*7320*/  PRMT R7, R7, 0x7773, RZ ;  /* 0x0000777307077816 */ /* 0x000fe200000000ff */
[----:B------:R1:W-:Y:S04]  /*7330*/  @P4 STG.E.U8 desc[UR18][R4.64], R17 ;  /* 0x0000001104004986 */ /* 0x0003e8000c101112 */
[----:B------:R1:W-:Y:S04]  /*7340*/  @P3 STG.E.U8 desc[UR18][R2.64], R19 ;  /* 0x0000001302003986 */ /* 0x0003e8000c101112 */
[----:B------:R1:W-:Y:S04]  /*7350*/  @P2 STG.E.U8 desc[UR18][R8.64], R21 ;  /* 0x0000001508002986 */ /* 0x0003e8000c101112 */
[----:B------:R1:W-:Y:S01]  /*7360*/  @P0 STG.E.U8 desc[UR18][R12.64], R7 ;  /* 0x000000070c000986 */ /* 0x0003e2000c101112 */
[----:B------:R-:W-:Y:S06]  /*7370*/  BAR.SYNC.DEFER_BLOCKING 0x0 ;  /* 0x0000000000007b1d */ /* 0x000fec0000010000 */
[----:B------:R-:W-:Y:S05]  /*7380*/  @P1 BRA `(.L_x_13) ;  /* 0x0000000000a01947 */ /* 0x000fea0003800000 */
[----:B------:R-:W2:Y:S01]  /*7390*/  S2UR UR5, SR_CgaCtaId ;  /* 0x00000000000579c3 */ /* 0x000ea20000008800 */
[----:B------:R-:W-:Y:S01]  /*73a0*/  NOP ;  /* 0x0000000000007918 */ /* 0x000fe20000000000 */
[----:B------:R-:W-:Y:S01]  /*73b0*/  UMOV UR4, 0x50 ;  /* 0x0000005000047882 */ /* 0x000fe20000000000 */
[----:B------:R-:W-:Y:S02]  /*73c0*/  IMAD.U32 R0, RZ, RZ, UR8 ;  /* 0x00000008ff007e24 */ /* 0x000fe4000f8e00ff */
[----:B-1----:R-:W-:Y:S02]  /*73d0*/  IMAD.MOV.U32 R3, RZ, RZ, 0x3 ;  /* 0x00000003ff037424 */ /* 0x002fe400078e00ff */
[----:B------:R-:W-:Y:S01]  /*73e0*/  IMAD.MOV.U32 R7, RZ, RZ, 0x1 ;  /* 0x00000001ff077424 */ /* 0x000fe200078e00ff */
[----:B------:R-:W-:-:S04]  /*73f0*/  LOP3.LUT R0, R0, 0xffff, RZ, 0xc0, !PT ;  /* 0x0000ffff00007812 */ /* 0x000fc800078ec0ff */
[----:B------:R-:W-:-:S05]  /*7400*/  SHF.R.U32.HI R0, RZ, 0x5, R0 ;  /* 0x00000005ff007819 */ /* 0x000fca0000011600 */
[----:B------:R-:W-:Y:S01]  /*7410*/  VIADD R2, R0, 0x10 ;  /* 0x0000001000027836 */ /* 0x000fe20000000000 */
[----:B------:R-:W-:Y:S01]  /*7420*/  SHF.L.U32 R0, R3, R0, RZ ;  /* 0x0000000003007219 */ /* 0x000fe200000006ff */
[----:B--2---:R-:W-:-:S03]  /*7430*/  ULEA UR6, UR5, UR4, 0x18 ;  /* 0x0000000405067291 */ /* 0x004fc6000f8ec0ff */
[----:B------:R-:W-:-:S04]  /*7440*/  SHF.L.U32 R3, R7, R2, RZ ;  /* 0x0000000207037219 */ /* 0x000fc800000006ff */
[----:B------:R-:W-:Y:S02]  /*7450*/  LOP3.LUT R0, R3, R0, RZ, 0xfc, !PT ;  /* 0x0000000003007212 */ /* 0x000fe400078efcff */
[----:B------:R-:W1:Y:S02]  /*7460*/  LDS R5, [UR6] ;  /* 0x00000006ff057984 */ /* 0x000e640008000800 */
[C---:B------:R-:W-:Y:S02]  /*7470*/  LOP3.LUT R2, R0.reuse, 0xffff, RZ, 0xc0, !PT ;  /* 0x0000ffff00027812 */ /* 0x040fe400078ec0ff */
[----:B-1----:R-:W-:-:S04]  /*7480*/  LOP3.LUT R3, R0, 0xffff, R5, 0x80, !PT ;  /* 0x0000ffff00037812 */ /* 0x002fc800078e8005 */
[----:B------:R-:W-:-:S13]  /*7490*/  ISETP.NE.AND P0, PT, R3, R2, PT ;  /* 0x000000020300720c */ /* 0x000fda0003f05270 */
[----:B------:R-:W-:Y:S05]  /*74a0*/  @P0 BRA `(.L_x_14) ;  /* 0x0000000000500947 */ /* 0x000fea0003800000 */
[----:B------:R-:W-:Y:S02]  /*74b0*/  SHF.R.U32.HI R5, RZ, 0x10, R5 ;  /* 0x00000010ff057819 */ /* 0x000fe40000011605 */
[----:B------:R-:W-:-:S04]  /*74c0*/  SHF.R.U32.HI R2, RZ, 0x10, R0 ;  /* 0x00000010ff027819 */ /* 0x000fc80000011600 */
[----:B------:R-:W-:-:S04]  /*74d0*/  LOP3.LUT R5, R5, R2, RZ, 0xc0, !PT ;  /* 0x0000000205057212 */ /* 0x000fc800078ec0ff */
[----:B------:R-:W-:-:S13]  /*74e0*/  ISETP.NE.AND P0, PT, R5, R2, PT ;  /* 0x000000020500720c */ /* 0x000fda0003f05270 */
[----:B------:R-:W-:Y:S05]  /*74f0*/  @P0 BRA `(.L_x_15) ;  /* 0x0000000000300947 */ /* 0x000fea0003800000 */
[----:B------:R-:W-:Y:S01]  /*7500*/  R2UR UR4, R0 ;  /* 0x00000000000472ca */ /* 0x000fe200000e0000 */
[----:B------:R-:W-:Y:S01]  /*7510*/  VOTEU.ANY UR5, UPT, PT ;  /* 0x0000000000057886 */ /* 0x000fe200038e0100 */
[----:B------:R-:W1:Y:S01]  /*7520*/  S2R R0, SR_LANEID ;  /* 0x0000000000007919 */ /* 0x000e620000000000 */
[----:B------:R-:W-:-:S10]  /*7530*/  UFLO.U32 UR5, UR5 ;  /* 0x00000005000572bd */ /* 0x000fd400080e0000 */
[----:B------:R-:W-:-:S06]  /*7540*/  ULOP3.LUT UR4, URZ, UR4, URZ, 0x33, !UPT ;  /* 0x00000004ff047292 */ /* 0x000fcc000f8e33ff */
[----:B------:R-:W-:-:S04]  /*7550*/  IMAD.U32 R2, RZ, RZ, UR4 ;  /* 0x00000004ff027e24 */ /* 0x000fc8000f8e00ff */
[----:B------:R-:W2:Y:S02]  /*7560*/  REDUX UR7, R2 ;  /* 0x00000000020773c4 */ /* 0x000ea40000000000 */
[----:B------:R3:W-:Y:S01]  /*7570*/  UTCATOMSWS.AND URZ, UR4 ;  /* 0x0000000400ff79e3 */ /* 0x0007e20008000000 */
[----:B-1----:R-:W-:Y:S01]  /*7580*/  ISETP.EQ.U32.AND P0, PT, R0, UR5, PT ;  /* 0x0000000500007c0c */ /* 0x002fe2000bf02070 */
[----:B--2---:R-:W-:-:S12]  /*7590*/  IMAD.U32 R0, RZ, RZ, UR7 ;  /* 0x00000007ff007e24 */ /* 0x004fd8000f8e00ff */
[----:B------:R3:W-:Y:S01]  /*75a0*/  @P0 ATOMS.AND RZ, [UR6], R0 ;  /* 0x00000000ffff098c */ /* 0x0007e2000a800006 */
[----:B------:R-:W-:Y:S05]  /*75b0*/  BRA `(.L_x_13) ;  /* 0x0000000000147947 */ /* 0x000fea0003800000 */
.L_x_15:
[----:B------:R-:W-:-:S07]  /*75c0*/  MOV R2, 0x75e0 ;  /* 0x000075e000027802 */ /* 0x000fce0000000f00 */
[----:B0-----:R-:W-:Y:S05]  /*75d0*/  CALL.REL.NOINC `($__internal_0_$__cuda_sm10x_tcgen05_guardrail_trap_col_being_dealloced_not_returned_by_alloc) ;  /* 0x00000000002c7944 */ /* 0x001fea0003c00000 */
[----:B------:R-:W-:Y:S05]  /*75e0*/  BRA `(.L_x_13) ;  /* 0x0000000000087947 */ /* 0x000fea0003800000 */
.L_x_14:
[----:B------:R-:W-:-:S07]  /*75f0*/  MOV R2, 0x7610 ;  /* 0x0000761000027802 */ /* 0x000fce0000000f00 */
[----:B0-----:R-:W-:Y:S05]  /*7600*/  CALL.REL.NOINC `($__internal_2_$__cuda_sm10x_tcgen05_guardrail_trap_unallocated_columns_being_dealloced) ;  /* 0x0000000000387944 */ /* 0x001fea0003c00000 */
.L_x_13:
[----:B------:R-:W-:Y:S01]  /*7610*/  NOP ;  /* 0x0000000000007918 */ /* 0x000fe20000000000 */
[----:B---3--:R-:W-:Y:S05]  /*7620*/  EXIT ;  /* 0x000000000000794d */ /* 0x008fea0003800000 */
.L_x_8:
[----:B------:R-:W0:Y:S02]  /*7630*/  SYNCS.PHASECHK.TRANS64.TRYWAIT P4, [UR6], R128 ;  /* 0x00000080ff0075a7 */ /* 0x000e240008081106 */
[----:B0-----:R-:W-:Y:S05]  /*7640*/  @!P4 BRA `(.L_x_8) ;  /* 0xfffffffc00f8c947 */ /* 0x001fea000383ffff */
[----:B------:R-:W-:Y:S05]  /*7650*/  BRA `(.L_x_16) ;  /* 0xffffffd800f87947 */ /* 0x000fea000383ffff */
.L_x_12:
[----:B------:R-:W1:Y:S02]  /*7660*/  SYNCS.PHASECHK.TRANS64.TRYWAIT P0, [UR6], R4 ;  /* 0x00000004ff0075a7 */ /* 0x000e640008001106 */
[----:B-1----:R-:W-:Y:S05]  /*7670*/  @!P0 BRA `(.L_x_12) ;  /* 0xfffffffc00f88947 */ /* 0x002fea000383ffff */
[----:B------:R-:W-:Y:S05]  /*7680*/  BRA `(.L_x_11) ;  /* 0xfffffff000207947 */ /* 0x000fea000383ffff */
        .weak           $__internal_0_$__cuda_sm10x_tcgen05_guardrail_trap_col_being_dealloced_not_returned_by_alloc
        .type           $__internal_0_$__cuda_sm10x_tcgen05_guardrail_trap_col_being_dealloced_not_returned_by_alloc,@function
        .size           $__internal_0_$__cuda_sm10x_tcgen05_guardrail_trap_col_being_dealloced_not_returned_by_alloc,($__internal_1_$__cuda_sm10x_tcgen05_guardrail_trap_phase_invalid_during_alloc - $__internal_0_$__cuda_sm10x_tcgen05_guardrail_trap_col_being_dealloced_not_returned_by_alloc)
$__internal_0_$__cuda_sm10x_tcgen05_guardrail_trap_col_being_dealloced_not_returned_by_alloc:
[----:B------:R-:W-:Y:S05]  /*7690*/  BPT.TRAP 0x1 ;  /* 0x000000040000795c */ /* 0x000fea0000300000 */
[----:B------:R-:W-:-:S04]  /*76a0*/  IMAD.MOV.U32 R3, RZ, RZ, 0x0 ;  /* 0x00000000ff037424 */ /* 0x000fc800078e00ff */
[----:B------:R-:W-:Y:S05]  /*76b0*/  RET.REL.NODEC R2 `(matmul_kernel) ;  /* 0xffffff8802507950 */ /* 0x000fea0003c3ffff */
        .weak           $__internal_1_$__cuda_sm10x_tcgen05_guardrail_trap_phase_invalid_during_alloc
        .type           $__internal_1_$__cuda_sm10x_tcgen05_guardrail_trap_phase_invalid_during_alloc,@function
        .size           $__internal_1_$__cuda_sm10x_tcgen05_guardrail_trap_phase_invalid_during_alloc,($__internal_2_$__cuda_sm10x_tcgen05_guardrail_trap_unallocated_columns_being_dealloced - $__internal_1_$__cuda_sm10x_tcgen05_guardrail_trap_phase_invalid_during_alloc)
$__internal_1_$__cuda_sm10x_tcgen05_guardrail_trap_phase_invalid_during_alloc:
[----:B------:R-:W-:Y:S05]  /*76c0*/  BPT.TRAP 0x1 ;  /* 0x000000040000795c */ /* 0x000fea0000300000 */
[----:B------:R-:W-:-:S04]  /*76d0*/  IMAD.MOV.U32 R3, RZ, RZ, 0x0 ;  /* 0x00000000ff037424 */ /* 0x000fc800078e00ff */
[----:B------:R-:W-:Y:S05]  /*76e0*/  RET.REL.NODEC R2 `(matmul_kernel) ;  /* 0xffffff8802447950 */ /* 0x000fea0003c3ffff */
        .weak           $__internal_2_$__cuda_sm10x_tcgen05_guardrail_trap_unallocated_columns_being_dealloced
        .type           $__internal_2_$__cuda_sm10x_tcgen05_guardrail_trap_unallocated_columns_being_dealloced,@function
        .size           $__internal_2_$__cuda_sm10x_tcgen05_guardrail_trap_unallocated_columns_being_dealloced,(.L_x_20 - $__internal_2_$__cuda_sm10x_tcgen05_guardrail_trap_unallocated_columns_being_dealloced)
$__internal_2_$__cuda_sm10x_tcgen05_guardrail_trap_unallocated_columns_being_dealloced:
[----:B------:R-:W-:Y:S05]  /*76f0*/  BPT.TRAP 0x1 ;  /* 0x000000040000795c */ /* 0x000fea0000300000 */
[----:B------:R-:W-:-:S04]  /*7700*/  IMAD.MOV.U32 R3, RZ, RZ, 0x0 ;  /* 0x00000000ff037424 */ /* 0x000fc800078e00ff */
[----:B------:R-:W-:Y:S05]  /*7710*/  RET.REL.NODEC R2 `(matmul_kernel) ;  /* 0xffffff8802387950 */ /* 0x000fea0003c3ffff */
.L_x_17:
[----:B------:R-:W-:-:S00]  /*7720*/  BRA `(.L_x_17) ;  /* 0xfffffffc00fc7947 */ /* 0x000fc0000383ffff */
[----:B------:R-:W-:-:S00]  /*7730*/  NOP ;  /* 0x0000000000007918 */ /* 0x000fc00000000000 */
        /* <DEDUP_REMOVED lines=12> */
.L_x_20:


//--------------------- .nv.shared.matmul_kernel  --------------------------
	.section	.nv.shared.matmul_kernel,"aw",@nobits
	.sectionflags	@""
	.align	16
	.zero		1024


//--------------------- .nv.shared.reserved.0     --------------------------
	.section	.nv.shared.reserved.0,"aw",@nobits
	.align	8
	.weak		__nv_reservedSMEM_offset_0_alias
	.size		__nv_reservedSMEM_offset_0_alias, 0, 64
	.other		__nv_reservedSMEM_offset_0_alias,@"STO_CUDA_RESERVED_SHARED STV_DEFAULT"
__nv_reservedSMEM_offset_0_alias:
	.zero		0
.nv.shared.reserved.0:
	.zero		64
	.weak		__nv_reservedSMEM_allocation_phase
	.type		__nv_reservedSMEM_allocation_phase,@object
	.size		__nv_reservedSMEM_allocation_phase,(.L_0 - __nv_reservedSMEM_allocation_phase)
__nv_reservedSMEM_allocation_phase:
	.zero		1
.L_0:
	.zero		7
	.weak		__nv_reservedSMEM_devtool_atexit_pc
	.type		__nv_reservedSMEM_devtool_atexit_pc,@object
	.size		__nv_reservedSMEM_devtool_atexit_pc,(__nv_reservedSMEM_allocation_mask - __nv_reservedSMEM_devtool_atexit_pc)
__nv_reservedSMEM_devtool_atexit_pc:
	.zero		8
	.weak		__nv_reservedSMEM_allocation_mask
	.type		__nv_reservedSMEM_allocation_mask,@object
	.size		__nv_reservedSMEM_allocation_mask,(.L_2 - __nv_reservedSMEM_allocation_mask)
__nv_reservedSMEM_allocation_mask:
	.zero		4
.L_2:


//--------------------- .nv.constant0.matmul_kernel --------------------------
	.section	.nv.constant0.matmul_kernel,"a",@progbits
	.sectionflags	@""
	.align	4
.nv.constant0.matmul_kernel:
	.zero		976


//--------------------- SYMBOLS --------------------------

	.type		.nv.reservedSmem.offset0,@object
	.size		.nv.reservedSmem.offset0,0x4
	.type		.nv.reservedSmem.cap,@object
	.size		.nv.reservedSmem.cap,0x4
